def matmul_kernel(
    a_ptr,
    b_ptr,
    c_ptr,
    M,
    N,
    K,
    stride_am,
    stride_ak,
    stride_bk,
    stride_bn,
    stride_cm,
    stride_cn,
    BLOCK_M: tl.constexpr,
    BLOCK_N: tl.constexpr,
    BLOCK_K: tl.constexpr,
    GROUP_M: tl.constexpr,
):
    pid = tl.program_id(axis=0)
    num_pid_m = tl.cdiv(M, BLOCK_M)
    num_pid_n = tl.cdiv(N, BLOCK_N)
    num_pid_in_group = GROUP_M * num_pid_n
    group_id = pid // num_pid_in_group
    first_pid_m = group_id * GROUP_M
    group_size_m = min(num_pid_m - first_pid_m, GROUP_M)
    pid_m = first_pid_m + ((pid % num_pid_in_group) % group_size_m)
    pid_n = (pid % num_pid_in_group) // group_size_m

    offs_am = (pid_m * BLOCK_M + tl.arange(0, BLOCK_M)) % M
    offs_bn = (pid_n * BLOCK_N + tl.arange(0, BLOCK_N)) % N
    offs_k = tl.arange(0, BLOCK_K)
    a_ptrs = a_ptr + offs_am[:, None] * stride_am + offs_k[None, :] * stride_ak
    b_ptrs = b_ptr + offs_k[:, None] * stride_bk + offs_bn[None, :] * stride_bn

    acc = tl.zeros((BLOCK_M, BLOCK_N), dtype=tl.float32)
    for kk in range(0, tl.cdiv(K, BLOCK_K)):
        a = tl.load(a_ptrs, mask=offs_k[None, :] < K - kk * BLOCK_K, other=0.0)
        b = tl.load(b_ptrs, mask=offs_k[:, None] < K - kk * BLOCK_K, other=0.0)
        acc = tl.dot(a, b, acc)
        a_ptrs += BLOCK_K * stride_ak
        b_ptrs += BLOCK_K * stride_bk

    c = acc.to(c_ptr.dtype.element_ty)
    offs_cm = pid_m * BLOCK_M + tl.arange(0, BLOCK_M)
    offs_cn = pid_n * BLOCK_N + tl.arange(0, BLOCK_N)
    c_ptrs = c_ptr + offs_cm[:, None] * stride_cm + offs_cn[None, :] * stride_cn
    mask = (offs_cm[:, None] < M) & (offs_cn[None, :] < N)
    tl.store(c_ptrs, c, mask=mask)

# config = {"BLOCK_K": 128, "BLOCK_M": 16, "BLOCK_N": 16, "GROUP_M": 8, "arch": "sm_100", "dtype": "fp16", "num_ctas": 1, "num_stages": 3, "num_warps": 4}
# arch = sm_100


// ===== COMPILED SASS (sm_100a) =====

	.target	sm_100a

	.elftype	@"ET_EXEC"


//--------------------- .note.nv.tkinfo           --------------------------
	.section	.note.nv.tkinfo,"",@"SHT_NOTE"
	.sectionflags	@"SHF_NOTE_NV_TKINFO"
	.tkinfo
        /*0018*/ 	.word	0x00000081
        /*0030*/ 	.string	""
        /*0030*/ 	.string	"ptxas-blackwell"
        /*0030*/ 	.string	"Cuda compilation tools, release 12.9, V12.9.86"
        /*0030*/ 	.string	"Build cuda_12.9.r12.9/compiler.36037853_0"
        /*0030*/ 	.string	"-v  -suppress-debug-info  -lineinfo  -arch sm_100a "



//--------------------- .note.nv.cuver            --------------------------
	.section	.note.nv.cuver,"",@"SHT_NOTE"
	.sectionflags	@"SHF_NOTE_NV_CUVER"
        /*0018*/ 	.short	0x0001
        /*001a*/ 	.short	0x0064
        /*001c*/ 	.short	0x0001
        /*001e*/ 	.short	0x0000
        /*0020*/ 	.short	0x0001
        /*0022*/ 	.short	0x0000


//--------------------- .nv.info                  --------------------------
	.section	.nv.info,"",@"SHT_CUDA_INFO"
	.align	4


	//----- nvinfo : EIATTR_REGCOUNT
	.align		4
        /*0000*/ 	.byte	0x04, 0x2f
        /*0002*/ 	.short	(.L_1 - .L_0)
	.align		4
.L_0:
        /*0004*/ 	.word	index@(matmul_kernel)
        /*0008*/ 	.word	0x00000060


	//----- nvinfo : EIATTR_FRAME_SIZE
	.align		4
.L_1:
        /*000c*/ 	.byte	0x04, 0x11
        /*000e*/ 	.short	(.L_3 - .L_2)
	.align		4
.L_2:
        /*0010*/ 	.word	index@(matmul_kernel)
        /*0014*/ 	.word	0x00000000


	//----- nvinfo : EIATTR_MIN_STACK_SIZE
	.align		4
.L_3:
        /*0018*/ 	.byte	0x04, 0x12
        /*001a*/ 	.short	(.L_5 - .L_4)
	.align		4
.L_4:
        /*001c*/ 	.word	index@(matmul_kernel)
        /*0020*/ 	.word	0x00000000
.L_5:


//--------------------- .nv.info.matmul_kernel    --------------------------
	.section	.nv.info.matmul_kernel,"",@"SHT_CUDA_INFO"
	.sectionflags	@""
	.align	4


	//----- nvinfo : EIATTR_CUDA_API_VERSION
	.align		4
        /*0000*/ 	.byte	0x04, 0x37
        /*0002*/ 	.short	(.L_7 - .L_6)
.L_6:
        /*0004*/ 	.word	0x00000081


	//----- nvinfo : EIATTR_KPARAM_INFO
	.align		4
.L_7:
        /*0008*/ 	.byte	0x04, 0x17
        /*000a*/ 	.short	(.L_9 - .L_8)
.L_8:
        /*000c*/ 	.word	0x00000000
        /*0010*/ 	.short	0x000d
        /*0012*/ 	.short	0x0048
        /*0014*/ 	.byte	0x00, 0xf4, 0x21, 0x00


	//----- nvinfo : EIATTR_KPARAM_INFO
	.align		4
.L_9:
        /*0018*/ 	.byte	0x04, 0x17
        /*001a*/ 	.short	(.L_11 - .L_10)
.L_10:
        /*001c*/ 	.word	0x00000000
        /*0020*/ 	.short	0x000c
        /*0022*/ 	.short	0x0040
        /*0024*/ 	.byte	0x00, 0xf4, 0x21, 0x00


	//----- nvinfo : EIATTR_KPARAM_INFO
	.align		4
.L_11:
        /*0028*/ 	.byte	0x04, 0x17
        /*002a*/ 	.short	(.L_13 - .L_12)
.L_12:
        /*002c*/ 	.word	0x00000000
        /*0030*/ 	.short	0x000b
        /*0032*/ 	.short	0x0038
        /*0034*/ 	.byte	0x00, 0xf0, 0x11, 0x00


	//----- nvinfo : EIATTR_KPARAM_INFO
	.align		4
.L_13:
        /*0038*/ 	.byte	0x04, 0x17
        /*003a*/ 	.short	(.L_15 - .L_14)
.L_14:
        /*003c*/ 	.word	0x00000000
        /*0040*/ 	.short	0x000a
        /*0042*/ 	.short	0x0034
        /*0044*/ 	.byte	0x00, 0xf0, 0x11, 0x00


	//----- nvinfo : EIATTR_KPARAM_INFO
	.align		4
.L_15:
        /*0048*/ 	.byte	0x04, 0x17
        /*004a*/ 	.short	(.L_17 - .L_16)
.L_16:
        /*004c*/ 	.word	0x00000000
        /*0050*/ 	.short	0x0009
        /*0052*/ 	.short	0x0030
        /*0054*/ 	.byte	0x00, 0xf0, 0x11, 0x00


	//----- nvinfo : EIATTR_KPARAM_INFO
	.align		4
.L_17:
        /*0058*/ 	.byte	0x04, 0x17
        /*005a*/ 	.short	(.L_19 - .L_18)
.L_18:
        /*005c*/ 	.word	0x00000000
        /*0060*/ 	.short	0x0008
        /*0062*/ 	.short	0x002c
        /*0064*/ 	.byte	0x00, 0xf0, 0x11, 0x00


	//----- nvinfo : EIATTR_KPARAM_INFO
	.align		4
.L_19:
        /*0068*/ 	.byte	0x04, 0x17
        /*006a*/ 	.short	(.L_21 - .L_20)
.L_20:
        /*006c*/ 	.word	0x00000000
        /*0070*/ 	.short	0x0007
        /*0072*/ 	.short	0x0028
        /*0074*/ 	.byte	0x00, 0xf0, 0x11, 0x00


	//----- nvinfo : EIATTR_KPARAM_INFO
	.align		4
.L_21:
        /*0078*/ 	.byte	0x04, 0x17
        /*007a*/ 	.short	(.L_23 - .L_22)
.L_22:
        /*007c*/ 	.word	0x00000000
        /*0080*/ 	.short	0x0006
        /*0082*/ 	.short	0x0024
        /*0084*/ 	.byte	0x00, 0xf0, 0x11, 0x00


	//----- nvinfo : EIATTR_KPARAM_INFO
	.align		4
.L_23:
        /*0088*/ 	.byte	0x04, 0x17
        /*008a*/ 	.short	(.L_25 - .L_24)
.L_24:
        /*008c*/ 	.word	0x00000000
        /*0090*/ 	.short	0x0005
        /*0092*/ 	.short	0x0020
        /*0094*/ 	.byte	0x00, 0xf0, 0x11, 0x00


	//----- nvinfo : EIATTR_KPARAM_INFO
	.align		4
.L_25:
        /*0098*/ 	.byte	0x04, 0x17
        /*009a*/ 	.short	(.L_27 - .L_26)
.L_26:
        /*009c*/ 	.word	0x00000000
        /*00a0*/ 	.short	0x0004
        /*00a2*/ 	.short	0x001c
        /*00a4*/ 	.byte	0x00, 0xf0, 0x11, 0x00


	//----- nvinfo : EIATTR_KPARAM_INFO
	.align		4
.L_27:
        /*00a8*/ 	.byte	0x04, 0x17
        /*00aa*/ 	.short	(.L_29 - .L_28)
.L_28:
        /*00ac*/ 	.word	0x00000000
        /*00b0*/ 	.short	0x0003
        /*00b2*/ 	.short	0x0018
        /*00b4*/ 	.byte	0x00, 0xf0, 0x11, 0x00


	//----- nvinfo : EIATTR_KPARAM_INFO
	.align		4
.L_29:
        /*00b8*/ 	.byte	0x04, 0x17
        /*00ba*/ 	.short	(.L_31 - .L_30)
.L_30:
        /*00bc*/ 	.word	0x00000000
        /*00c0*/ 	.short	0x0002
        /*00c2*/ 	.short	0x0010
        /*00c4*/ 	.byte	0x00, 0xf4, 0x21, 0x00


	//----- nvinfo : EIATTR_KPARAM_INFO
	.align		4
.L_31:
        /*00c8*/ 	.byte	0x04, 0x17
        /*00ca*/ 	.short	(.L_33 - .L_32)
.L_32:
        /*00cc*/ 	.word	0x00000000
        /*00d0*/ 	.short	0x0001
        /*00d2*/ 	.short	0x0008
        /*00d4*/ 	.byte	0x00, 0xf4, 0x21, 0x00


	//----- nvinfo : EIATTR_KPARAM_INFO
	.align		4
.L_33:
        /*00d8*/ 	.byte	0x04, 0x17
        /*00da*/ 	.short	(.L_35 - .L_34)
.L_34:
        /*00dc*/ 	.word	0x00000000
        /*00e0*/ 	.short	0x0000
        /*00e2*/ 	.short	0x0000
        /*00e4*/ 	.byte	0x00, 0xf4, 0x21, 0x00


	//----- nvinfo : EIATTR_SPARSE_MMA_MASK
	.align		4
.L_35:
        /*00e8*/ 	.byte	0x03, 0x50
        /*00ea*/ 	.short	0x0000


	//----- nvinfo : EIATTR_MAXREG_COUNT
	.align		4
        /*00ec*/ 	.byte	0x03, 0x1b
        /*00ee*/ 	.short	0x00ff


	//----- nvinfo : EIATTR_NUM_BARRIERS
	.align		4
        /*00f0*/ 	.byte	0x02, 0x4c
        /*00f2*/ 	.byte	0x01
	.zero		1


	//----- nvinfo : EIATTR_VRC_CTA_INIT_COUNT
	.align		4
        /*00f4*/ 	.byte	0x02, 0x4a
	.zero		1
	.zero		1


	//----- nvinfo : EIATTR_EXIT_INSTR_OFFSETS
	.align		4
        /*00f8*/ 	.byte	0x04, 0x1c
        /*00fa*/ 	.short	(.L_37 - .L_36)


	//   ....[0]....
.L_36:
        /*00fc*/ 	.word	0x00003020


	//   ....[1]....
        /*0100*/ 	.word	0x00003050


	//----- nvinfo : EIATTR_REQNTID
	.align		4
.L_37:
        /*0104*/ 	.byte	0x04, 0x10
        /*0106*/ 	.short	(.L_39 - .L_38)
.L_38:
        /*0108*/ 	.word	0x00000080
        /*010c*/ 	.word	0x00000001
        /*0110*/ 	.word	0x00000001


	//----- nvinfo : EIATTR_CBANK_PARAM_SIZE
	.align		4
.L_39:
        /*0114*/ 	.byte	0x03, 0x19
        /*0116*/ 	.short	0x0050


	//----- nvinfo : EIATTR_PARAM_CBANK
	.align		4
        /*0118*/ 	.byte	0x04, 0x0a
        /*011a*/ 	.short	(.L_41 - .L_40)
	.align		4
.L_40:
        /*011c*/ 	.word	index@(.nv.constant0.matmul_kernel)
        /*0120*/ 	.short	0x0380
        /*0122*/ 	.short	0x0050


	//----- nvinfo : EIATTR_SW_WAR
	.align		4
.L_41:
        /*0124*/ 	.byte	0x04, 0x36
        /*0126*/ 	.short	(.L_43 - .L_42)
.L_42:
        /*0128*/ 	.word	0x00000008
.L_43:


//--------------------- .nv.compat                --------------------------
	.section	.nv.compat,"",@"SHT_CUDA_COMPAT_INFO"
	.align	4
        /*0000*/ 	.byte	0x02, 0x02, 0x01, 0x00, 0x02, 0x05, 0x05, 0x00, 0x02, 0x03, 0x00, 0x00, 0x02, 0x06, 0x01, 0x00


//--------------------- .nv.callgraph             --------------------------
	.section	.nv.callgraph,"",@"SHT_CUDA_CALLGRAPH"
	.align	4
	.sectionentsize	8
	.align		4
        /*0000*/ 	.word	0x00000000
	.align		4
        /*0004*/ 	.word	0xffffffff
	.align		4
        /*0008*/ 	.word	0x00000000
	.align		4
        /*000c*/ 	.word	0xfffffffe
	.align		4
        /*0010*/ 	.word	0x00000000
	.align		4
        /*0014*/ 	.word	0xfffffffd
	.align		4
        /*0018*/ 	.word	0x00000000
	.align		4
        /*001c*/ 	.word	0xfffffffc


//--------------------- .text.matmul_kernel       --------------------------
	.section	.text.matmul_kernel,"ax",@progbits
	.align	128
        .global         matmul_kernel
        .type           matmul_kernel,@function
        .size           matmul_kernel,(.L_x_3 - matmul_kernel)
        .other          matmul_kernel,@"STO_CUDA_ENTRY STV_DEFAULT"
matmul_kernel:
.text.matmul_kernel:
[----:B------:R-:W0:Y:S08]  /*0000*/  LDC R1, c[0x0][0x37c] ;  /* 0x0000df00ff017b82 */ /* 0x000e300000000800 */
[----:B------:R-:W1:Y:S01]  /*0010*/  LDC.64 R12, c[0x0][0x398] ;  /* 0x0000e600ff0c7b82 */ /* 0x000e620000000a00 */
[----:B------:R-:W2:Y:S01]  /*0020*/  S2R R5, SR_CTAID.X ;  /* 0x0000000000057919 */ /* 0x000ea20000002500 */
[----:B------:R-:W-:Y:S01]  /*0030*/  UMOV UR4, 0x400 ;  /* 0x0000040000047882 */ /* 0x000fe20000000000 */
[----:B------:R-:W3:Y:S05]  /*0040*/  LDCU.64 UR6, c[0x0][0x358] ;  /* 0x00006b00ff0677ac */ /* 0x000eea0008000a00 */
[----:B------:R-:W4:Y:S08]  /*0050*/  LDC R46, c[0x0][0x3a0] ;  /* 0x0000e800ff2e7b82 */ /* 0x000f300000000800 */
[----:B------:R-:W5:Y:S01]  /*0060*/  S2UR UR5, SR_CgaCtaId ;  /* 0x00000000000579c3 */ /* 0x000f620000008800 */
[----:B-1----:R-:W-:-:S05]  /*0070*/  VIADD R0, R13, 0xf ;  /* 0x0000000f0d007836 */ /* 0x002fca0000000000 */
[----:B------:R-:W-:Y:S01]  /*0080*/  SHF.R.S32.HI R3, RZ, 0x1f, R0 ;  /* 0x0000001fff037819 */ /* 0x000fe20000011400 */
[----:B----4-:R-:W-:-:S03]  /*0090*/  VIADD R46, R46, 0x7f ;  /* 0x0000007f2e2e7836 */ /* 0x010fc60000000000 */
[----:B------:R-:W-:Y:S02]  /*00a0*/  LEA.HI R3, R3, R0, RZ, 0x4 ;  /* 0x0000000003037211 */ /* 0x000fe400078f20ff */
[----:B--2---:R-:W-:Y:S02]  /*00b0*/  IABS R8, R5 ;  /* 0x0000000500087213 */ /* 0x004fe40000000000 */
[----:B------:R-:W-:Y:S01]  /*00c0*/  SHF.R.S32.HI R3, RZ, 0x4, R3 ;  /* 0x00000004ff037819 */ /* 0x000fe20000011403 */
[----:B-----5:R-:W-:-:S04]  /*00d0*/  ULEA UR4, UR5, UR4, 0x18 ;  /* 0x0000000405047291 */ /* 0x020fc8000f8ec0ff */
[----:B------:R-:W-:-:S05]  /*00e0*/  IMAD.SHL.U32 R4, R3, 0x8, RZ ;  /* 0x0000000803047824 */ /* 0x000fca00078e00ff */
[-C--:B------:R-:W-:Y:S02]  /*00f0*/  IABS R7, R4.reuse ;  /* 0x0000000400077213 */ /* 0x080fe40000000000 */
[----:B------:R-:W-:Y:S02]  /*0100*/  IABS R10, R4 ;  /* 0x00000004000a7213 */ /* 0x000fe40000000000 */
[----:B------:R-:W1:Y:S08]  /*0110*/  I2F.RP R0, R7 ;  /* 0x0000000700007306 */ /* 0x000e700000209400 */
[----:B-1----:R-:W1:Y:S02]  /*0120*/  MUFU.RCP R0, R0 ;  /* 0x0000000000007308 */ /* 0x002e640000001000 */
[----:B-1----:R-:W-:-:S02]  /*0130*/  VIADD R2, R0, 0xffffffe ;  /* 0x0ffffffe00027836 */ /* 0x002fc40000000000 */
[----:B------:R-:W-:-:S04]  /*0140*/  IMAD.MOV R0, RZ, RZ, -R10 ;  /* 0x000000ffff007224 */ /* 0x000fc800078e0a0a */
[----:B------:R1:W2:Y:S02]  /*0150*/  F2I.FTZ.U32.TRUNC.NTZ R3, R2 ;  /* 0x0000000200037305 */ /* 0x0002a4000021f000 */
[----:B-1----:R-:W-:Y:S02]  /*0160*/  IMAD.MOV.U32 R2, RZ, RZ, RZ ;  /* 0x000000ffff027224 */ /* 0x002fe400078e00ff */
[----:B--2---:R-:W-:-:S04]  /*0170*/  IMAD.MOV R6, RZ, RZ, -R3 ;  /* 0x000000ffff067224 */ /* 0x004fc800078e0a03 */
[----:B------:R-:W-:Y:S02]  /*0180*/  IMAD R9, R6, R7, RZ ;  /* 0x0000000706097224 */ /* 0x000fe400078e02ff */
[----:B------:R-:W-:Y:S02]  /*0190*/  IMAD.MOV.U32 R6, RZ, RZ, R8 ;  /* 0x000000ffff067224 */ /* 0x000fe400078e0008 */
[----:B------:R-:W-:-:S06]  /*01a0*/  IMAD.HI.U32 R3, R3, R9, R2 ;  /* 0x0000000903037227 */ /* 0x000fcc00078e0002 */
[----:B------:R-:W-:-:S04]  /*01b0*/  IMAD.HI.U32 R3, R3, R6, RZ ;  /* 0x0000000603037227 */ /* 0x000fc800078e00ff */
[----:B------:R-:W-:-:S05]  /*01c0*/  IMAD R0, R3, R0, R6 ;  /* 0x0000000003007224 */ /* 0x000fca00078e0206 */
[----:B------:R-:W-:-:S13]  /*01d0*/  ISETP.GT.U32.AND P1, PT, R7, R0, PT ;  /* 0x000000000700720c */ /* 0x000fda0003f24070 */
[----:B------:R-:W-:Y:S02]  /*01e0*/  @!P1 IMAD.IADD R0, R0, 0x1, -R7 ;  /* 0x0000000100009824 */ /* 0x000fe400078e0a07 */
[----:B------:R-:W-:Y:S01]  /*01f0*/  @!P1 VIADD R3, R3, 0x1 ;  /* 0x0000000103039836 */ /* 0x000fe20000000000 */
[----:B------:R-:W-:Y:S02]  /*0200*/  ISETP.NE.AND P1, PT, R4, RZ, PT ;  /* 0x000000ff0400720c */ /* 0x000fe40003f25270 */
[----:B------:R-:W-:Y:S02]  /*0210*/  ISETP.GE.U32.AND P0, PT, R0, R7, PT ;  /* 0x000000070000720c */ /* 0x000fe40003f06070 */
[----:B------:R-:W-:-:S04]  /*0220*/  LOP3.LUT R0, R5, R4, RZ, 0x3c, !PT ;  /* 0x0000000405007212 */ /* 0x000fc800078e3cff */
[----:B------:R-:W-:Y:S01]  /*0230*/  ISETP.GE.AND P2, PT, R0, RZ, PT ;  /* 0x000000ff0000720c */ /* 0x000fe20003f46270 */
[----:B------:R-:W-:-:S06]  /*0240*/  VIADD R0, R12, 0xf ;  /* 0x0000000f0c007836 */ /* 0x000fcc0000000000 */
[----:B------:R-:W-:-:S04]  /*0250*/  @P0 VIADD R3, R3, 0x1 ;  /* 0x0000000103030836 */ /* 0x000fc80000000000 */
[----:B------:R-:W-:Y:S01]  /*0260*/  IMAD.MOV.U32 R2, RZ, RZ, R3 ;  /* 0x000000ffff027224 */ /* 0x000fe200078e0003 */
[----:B------:R-:W-:-:S03]  /*0270*/  SHF.R.S32.HI R3, RZ, 0x1f, R0 ;  /* 0x0000001fff037819 */ /* 0x000fc60000011400 */
[----:B------:R-:W-:Y:S01]  /*0280*/  @!P2 IMAD.MOV R2, RZ, RZ, -R2 ;  /* 0x000000ffff02a224 */ /* 0x000fe200078e0a02 */
[----:B------:R-:W-:Y:S02]  /*0290*/  @!P1 LOP3.LUT R2, RZ, R4, RZ, 0x33, !PT ;  /* 0x00000004ff029212 */ /* 0x000fe400078e33ff */
[----:B------:R-:W-:-:S03]  /*02a0*/  LEA.HI R3, R3, R0, RZ, 0x4 ;  /* 0x0000000003037211 */ /* 0x000fc600078f20ff */
[----:B------:R-:W-:Y:S02]  /*02b0*/  IMAD.SHL.U32 R6, R2, 0x8, RZ ;  /* 0x0000000802067824 */ /* 0x000fe400078e00ff */
[----:B------:R-:W-:-:S03]  /*02c0*/  IMAD.MOV R2, RZ, RZ, -R2 ;  /* 0x000000ffff027224 */ /* 0x000fc600078e0a02 */
[----:B------:R-:W-:Y:S01]  /*02d0*/  LEA.HI.SX32 R3, R3, -R6, 0x1c ;  /* 0x8000000603037211 */ /* 0x000fe200078fe2ff */
[----:B------:R-:W-:-:S03]  /*02e0*/  IMAD R8, R4, R2, R5 ;  /* 0x0000000204087224 */ /* 0x000fc600078e0205 */
[----:B------:R-:W-:-:S04]  /*02f0*/  VIMNMX R11, PT, PT, R3, 0x8, PT ;  /* 0x00000008030b7848 */ /* 0x000fc80003fe0100 */
[-C--:B------:R-:W-:Y:S02]  /*0300*/  IABS R7, R11.reuse ;  /* 0x0000000b00077213 */ /* 0x080fe40000000000 */
[----:B------:R-:W-:Y:S02]  /*0310*/  IABS R4, R11 ;  /* 0x0000000b00047213 */ /* 0x000fe40000000000 */
[----:B------:R-:W1:Y:S08]  /*0320*/  I2F.RP R0, R7 ;  /* 0x0000000700007306 */ /* 0x000e700000209400 */
[----:B-1----:R-:W1:Y:S02]  /*0330*/  MUFU.RCP R0, R0 ;  /* 0x0000000000007308 */ /* 0x002e640000001000 */
[----:B-1----:R-:W-:-:S02]  /*0340*/  VIADD R3, R0, 0xffffffe ;  /* 0x0ffffffe00037836 */ /* 0x002fc40000000000 */
[----:B------:R-:W-:-:S04]  /*0350*/  IMAD.MOV R0, RZ, RZ, -R4 ;  /* 0x000000ffff007224 */ /* 0x000fc800078e0a04 */
[----:B------:R-:W1:Y:S02]  /*0360*/  F2I.FTZ.U32.TRUNC.NTZ R3, R3 ;  /* 0x0000000300037305 */ /* 0x000e64000021f000 */
[----:B-1----:R-:W-:-:S04]  /*0370*/  IMAD.MOV R9, RZ, RZ, -R3 ;  /* 0x000000ffff097224 */ /* 0x002fc800078e0a03 */
[----:B------:R-:W-:Y:S01]  /*0380*/  IMAD.MOV.U32 R2, RZ, RZ, R9 ;  /* 0x000000ffff027224 */ /* 0x000fe200078e0009 */
[----:B------:R-:W-:-:S03]  /*0390*/  IABS R9, R8 ;  /* 0x0000000800097213 */ /* 0x000fc60000000000 */
[----:B------:R-:W-:Y:S02]  /*03a0*/  IMAD R5, R2, R7, RZ ;  /* 0x0000000702057224 */ /* 0x000fe400078e02ff */
[----:B------:R-:W-:-:S04]  /*03b0*/  IMAD.MOV.U32 R2, RZ, RZ, RZ ;  /* 0x000000ffff027224 */ /* 0x000fc800078e00ff */
[----:B------:R-:W-:Y:S02]  /*03c0*/  IMAD.HI.U32 R2, R3, R5, R2 ;  /* 0x0000000503027227 */ /* 0x000fe400078e0002 */
[----:B------:R-:W1:Y:S04]  /*03d0*/  S2R R5, SR_TID.X ;  /* 0x0000000000057919 */ /* 0x000e680000002100 */
[----:B------:R-:W-:-:S04]  /*03e0*/  IMAD.HI.U32 R2, R2, R9, RZ ;  /* 0x0000000902027227 */ /* 0x000fc800078e00ff */
[----:B------:R-:W-:-:S05]  /*03f0*/  IMAD R0, R2, R0, R9 ;  /* 0x0000000002007224 */ /* 0x000fca00078e0209 */
[----:B------:R-:W-:-:S13]  /*0400*/  ISETP.GT.U32.AND P1, PT, R7, R0, PT ;  /* 0x000000000700720c */ /* 0x000fda0003f24070 */
[----:B------:R-:W-:Y:S02]  /*0410*/  @!P1 IMAD.IADD R0, R0, 0x1, -R7 ;  /* 0x0000000100009824 */ /* 0x000fe400078e0a07 */
[----:B------:R-:W-:Y:S01]  /*0420*/  @!P1 VIADD R2, R2, 0x1 ;  /* 0x0000000102029836 */ /* 0x000fe20000000000 */
[----:B------:R-:W-:Y:S02]  /*0430*/  ISETP.NE.AND P1, PT, R11, RZ, PT ;  /* 0x000000ff0b00720c */ /* 0x000fe40003f25270 */
[----:B------:R-:W-:Y:S02]  /*0440*/  ISETP.GE.U32.AND P0, PT, R0, R7, PT ;  /* 0x000000070000720c */ /* 0x000fe40003f06070 */
[----:B------:R-:W-:Y:S02]  /*0450*/  LOP3.LUT R0, R8, R11, RZ, 0x3c, !PT ;  /* 0x0000000b08007212 */ /* 0x000fe400078e3cff */
[----:B-1----:R-:W-:Y:S02]  /*0460*/  LOP3.LUT R3, R5, 0xf, RZ, 0xc0, !PT ;  /* 0x0000000f05037812 */ /* 0x002fe400078ec0ff */
[----:B------:R-:W-:-:S02]  /*0470*/  ISETP.GE.AND P2, PT, R0, RZ, PT ;  /* 0x000000ff0000720c */ /* 0x000fc40003f46270 */
[----:B------:R-:W-:-:S04]  /*0480*/  SHF.R.U32.HI R43, RZ, 0x4, R5 ;  /* 0x00000004ff2b7819 */ /* 0x000fc80000011605 */
[----:B------:R-:W-:Y:S01]  /*0490*/  SGXT.U32 R43, R43, 0x3 ;  /* 0x000000032b2b781a */ /* 0x000fe20000000000 */
[----:B------:R-:W-:Y:S01]  /*04a0*/  @P0 VIADD R2, R2, 0x1 ;  /* 0x0000000102020836 */ /* 0x000fe20000000000 */
[----:B------:R-:W-:-:S03]  /*04b0*/  ISETP.GT.AND P0, PT, R46, 0x7f, PT ;  /* 0x0000007f2e00780c */ /* 0x000fc60003f04270 */
[----:B------:R-:W-:-:S04]  /*04c0*/  IMAD.MOV.U32 R4, RZ, RZ, R2 ;  /* 0x000000ffff047224 */ /* 0x000fc800078e0002 */
[----:B------:R-:W-:Y:S01]  /*04d0*/  @!P2 IMAD.MOV R4, RZ, RZ, -R4 ;  /* 0x000000ffff04a224 */ /* 0x000fe200078e0a04 */
[----:B------:R-:W-:-:S05]  /*04e0*/  @!P1 LOP3.LUT R4, RZ, R11, RZ, 0x33, !PT ;  /* 0x0000000bff049212 */ /* 0x000fca00078e33ff */
[----:B------:R-:W-:Y:S01]  /*04f0*/  IMAD.MOV R0, RZ, RZ, -R4 ;  /* 0x000000ffff007224 */ /* 0x000fe200078e0a04 */
[----:B------:R-:W-:Y:S01]  /*0500*/  @!P0 PRMT R32, RZ, 0x7610, R32 ;  /* 0x00007610ff208816 */ /* 0x000fe20000000020 */
[----:B------:R-:W-:Y:S01]  /*0510*/  @!P0 IMAD.SHL.U32 R2, R5, 0x10, RZ ;  /* 0x0000001005028824 */ /* 0x000fe200078e00ff */
[----:B------:R-:W-:Y:S01]  /*0520*/  @!P0 PRMT R34, RZ, 0x7610, R34 ;  /* 0x00007610ff228816 */ /* 0x000fe20000000022 */
[----:B------:R-:W-:Y:S01]  /*0530*/  IMAD R0, R11, R0, R8 ;  /* 0x000000000b007224 */ /* 0x000fe200078e0208 */
[----:B------:R-:W-:Y:S01]  /*0540*/  SHF.R.U32.HI R8, RZ, 0x4, R5 ;  /* 0x00000004ff087819 */ /* 0x000fe20000011605 */
[----:B------:R-:W-:Y:S01]  /*0550*/  IMAD.SHL.U32 R4, R4, 0x10, RZ ;  /* 0x0000001004047824 */ /* 0x000fe200078e00ff */
[----:B------:R-:W-:Y:S01]  /*0560*/  @!P0 PRMT R32, R32, 0x5410, RZ ;  /* 0x0000541020208816 */ /* 0x000fe200000000ff */
[----:B------:R-:W-:Y:S01]  /*0570*/  IMAD.IADD R0, R6, 0x1, R0 ;  /* 0x0000000106007824 */ /* 0x000fe200078e0200 */
[----:B------:R-:W-:-:S03]  /*0580*/  @!P0 PRMT R34, R34, 0x5410, RZ ;  /* 0x0000541022228816 */ /* 0x000fc600000000ff */
[----:B------:R-:W-:Y:S02]  /*0590*/  IMAD R0, R0, 0x10, R3 ;  /* 0x0000001000007824 */ /* 0x000fe400078e0203 */
[----:B------:R-:W-:-:S05]  /*05a0*/  @!P0 IMAD.SHL.U32 R3, R5, 0x20, RZ ;  /* 0x0000002005038824 */ /* 0x000fca00078e00ff */
[----:B------:R-:W-:Y:S01]  /*05b0*/  @!P0 LOP3.LUT R3, R3, 0x60, RZ, 0xc0, !PT ;  /* 0x0000006003038812 */ /* 0x000fe200078ec0ff */
[----:B0--3--:R-:W-:Y:S06]  /*05c0*/  @!P0 BRA `(.L_x_0) ;  /* 0x0000002400f48947 */ /* 0x009fec0003800000 */
[----:B------:R-:W-:Y:S01]  /*05d0*/  IABS R25, R12 ;  /* 0x0000000c00197213 */ /* 0x000fe20000000000 */
[C---:B------:R-:W-:Y:S01]  /*05e0*/  VIADD R22, R4.reuse, 0xb ;  /* 0x0000000b04167836 */ /* 0x040fe20000000000 */
[----:B------:R-:W-:Y:S01]  /*05f0*/  IABS R6, R13 ;  /* 0x0000000d00067213 */ /* 0x000fe20000000000 */
[C---:B------:R-:W-:Y:S01]  /*0600*/  VIADD R24, R4.reuse, 0xa ;  /* 0x0000000a04187836 */ /* 0x040fe20000000000 */
[----:B------:R-:W0:Y:S01]  /*0610*/  I2F.RP R9, R25 ;  /* 0x0000001900097306 */ /* 0x000e220000209400 */
[----:B------:R-:W-:Y:S01]  /*0620*/  IABS R18, R0 ;  /* 0x0000000000127213 */ /* 0x000fe20000000000 */
[C---:B------:R-:W-:Y:S01]  /*0630*/  VIADD R28, R4.reuse, 0x8 ;  /* 0x00000008041c7836 */ /* 0x040fe20000000000 */
[----:B------:R-:W-:Y:S01]  /*0640*/  IABS R23, R22 ;  /* 0x0000001600177213 */ /* 0x000fe20000000000 */
[----:B------:R-:W-:Y:S01]  /*0650*/  VIADD R30, R4, 0x7 ;  /* 0x00000007041e7836 */ /* 0x000fe20000000000 */
[----:B------:R-:W-:Y:S01]  /*0660*/  ISETP.NE.AND P3, PT, R12, RZ, PT ;  /* 0x000000ff0c00720c */ /* 0x000fe20003f65270 */
[C---:B------:R-:W-:Y:S01]  /*0670*/  VIADD R32, R4.reuse, 0x6 ;  /* 0x0000000604207836 */ /* 0x040fe20000000000 */
[----:B------:R-:W-:Y:S01]  /*0680*/  IABS R39, R4 ;  /* 0x0000000400277213 */ /* 0x000fe20000000000 */
[----:B------:R-:W1:Y:S01]  /*0690*/  I2F.RP R7, R6 ;  /* 0x0000000600077306 */ /* 0x000e620000209400 */
[C---:B------:R-:W-:Y:S01]  /*06a0*/  VIADD R26, R4.reuse, 0x9 ;  /* 0x00000009041a7836 */ /* 0x040fe20000000000 */
[----:B------:R-:W2:Y:S01]  /*06b0*/  LDCU UR5, c[0x0][0x3a4] ;  /* 0x00007480ff0577ac */ /* 0x000ea20008000800 */
[----:B------:R-:W-:Y:S01]  /*06c0*/  IABS R27, R32 ;  /* 0x00000020001b7213 */ /* 0x000fe20000000000 */
[----:B------:R-:W-:-:S02]  /*06d0*/  VIADD R34, R4, 0x3 ;  /* 0x0000000304227836 */ /* 0x000fc40000000000 */
[C---:B------:R-:W-:Y:S02]  /*06e0*/  VIADD R36, R4.reuse, 0x2 ;  /* 0x0000000204247836 */ /* 0x040fe40000000000 */
[----:B0-----:R-:W0:Y:S01]  /*06f0*/  MUFU.RCP R9, R9 ;  /* 0x0000000900097308 */ /* 0x001e220000001000 */
[----:B------:R-:W-:Y:S01]  /*0700*/  VIADD R38, R4, 0x1 ;  /* 0x0000000104267836 */ /* 0x000fe20000000000 */
[----:B------:R-:W-:Y:S01]  /*0710*/  IABS R33, R34 ;  /* 0x0000002200217213 */ /* 0x000fe20000000000 */
[----:B------:R-:W-:Y:S01]  /*0720*/  VIADD R44, R8, 0x38 ;  /* 0x00000038082c7836 */ /* 0x000fe20000000000 */
[----:B------:R-:W-:Y:S02]  /*0730*/  IABS R35, R36 ;  /* 0x0000002400237213 */ /* 0x000fe40000000000 */
[----:B------:R-:W-:Y:S02]  /*0740*/  IABS R37, R38 ;  /* 0x0000002600257213 */ /* 0x000fe40000000000 */
[----:B-1----:R-:W1:Y:S01]  /*0750*/  MUFU.RCP R7, R7 ;  /* 0x0000000700077308 */ /* 0x002e620000001000 */
[----:B0-----:R-:W-:-:S07]  /*0760*/  VIADD R10, R9, 0xffffffe ;  /* 0x0ffffffe090a7836 */ /* 0x001fce0000000000 */
[----:B------:R0:W3:Y:S01]  /*0770*/  F2I.FTZ.U32.TRUNC.NTZ R11, R10 ;  /* 0x0000000a000b7305 */ /* 0x0000e2000021f000 */
[----:B-1----:R-:W-:Y:S02]  /*0780*/  VIADD R2, R7, 0xffffffe ;  /* 0x0ffffffe07027836 */ /* 0x002fe40000000000 */
[----:B------:R-:W-:-:S05]  /*0790*/  VIADD R7, R4, 0xf ;  /* 0x0000000f04077836 */ /* 0x000fca0000000000 */
[----:B------:R1:W4:Y:S01]  /*07a0*/  F2I.FTZ.U32.TRUNC.NTZ R3, R2 ;  /* 0x0000000200037305 */ /* 0x000322000021f000 */
[----:B0-----:R-:W-:Y:S01]  /*07b0*/  IMAD.MOV.U32 R10, RZ, RZ, RZ ;  /* 0x000000ffff0a7224 */ /* 0x001fe200078e00ff */
[----:B------:R-:W-:Y:S01]  /*07c0*/  ISETP.GE.AND P0, PT, R7, RZ, PT ;  /* 0x000000ff0700720c */ /* 0x000fe20003f06270 */
[----:B---3--:R-:W-:Y:S02]  /*07d0*/  IMAD.MOV R14, RZ, RZ, -R11 ;  /* 0x000000ffff0e7224 */ /* 0x008fe400078e0a0b */
[----:B-1----:R-:W-:Y:S02]  /*07e0*/  IMAD.MOV.U32 R2, RZ, RZ, RZ ;  /* 0x000000ffff027224 */ /* 0x002fe400078e00ff */
[----:B------:R-:W-:-:S04]  /*07f0*/  IMAD R15, R14, R25, RZ ;  /* 0x000000190e0f7224 */ /* 0x000fc800078e02ff */
[----:B------:R-:W-:Y:S01]  /*0800*/  IMAD.HI.U32 R11, R11, R15, R10 ;  /* 0x0000000f0b0b7227 */ /* 0x000fe200078e000a */
[----:B------:R-:W-:-:S03]  /*0810*/  IABS R15, R7 ;  /* 0x00000007000f7213 */ /* 0x000fc60000000000 */
[----:B----4-:R-:W-:Y:S02]  /*0820*/  IMAD.MOV R9, RZ, RZ, -R3 ;  /* 0x000000ffff097224 */ /* 0x010fe400078e0a03 */
[----:B------:R-:W-:-:S04]  /*0830*/  IMAD.HI.U32 R11, R11, R18, RZ ;  /* 0x000000120b0b7227 */ /* 0x000fc800078e00ff */
[----:B------:R-:W-:Y:S02]  /*0840*/  IMAD.MOV R11, RZ, RZ, -R11 ;  /* 0x000000ffff0b7224 */ /* 0x000fe400078e0a0b */
[----:B------:R-:W-:Y:S02]  /*0850*/  IMAD R9, R9, R6, RZ ;  /* 0x0000000609097224 */ /* 0x000fe400078e02ff */
[----:B------:R-:W-:Y:S02]  /*0860*/  IMAD R18, R25, R11, R18 ;  /* 0x0000000b19127224 */ /* 0x000fe400078e0212 */
[----:B------:R-:W-:-:S03]  /*0870*/  IMAD.HI.U32 R2, R3, R9, R2 ;  /* 0x0000000903027227 */ /* 0x000fc600078e0002 */
[----:B------:R-:W-:Y:S01]  /*0880*/  ISETP.GT.U32.AND P2, PT, R25, R18, PT ;  /* 0x000000121900720c */ /* 0x000fe20003f44070 */
[C---:B------:R-:W-:Y:S02]  /*0890*/  VIADD R9, R4.reuse, 0xd ;  /* 0x0000000d04097836 */ /* 0x040fe40000000000 */
[----:B------:R-:W-:Y:S02]  /*08a0*/  VIADD R3, R4, 0xe ;  /* 0x0000000e04037836 */ /* 0x000fe40000000000 */
[C---:B------:R-:W-:Y:S01]  /*08b0*/  IMAD.HI.U32 R11, R2.reuse, R23, RZ ;  /* 0x00000017020b7227 */ /* 0x040fe200078e00ff */
[----:B------:R-:W-:Y:S02]  /*08c0*/  IABS R19, R9 ;  /* 0x0000000900137213 */ /* 0x000fe40000000000 */
[----:B------:R-:W-:Y:S01]  /*08d0*/  IABS R17, R3 ;  /* 0x0000000300117213 */ /* 0x000fe20000000000 */
[----:B------:R-:W-:Y:S01]  /*08e0*/  IMAD.MOV R14, RZ, RZ, -R11 ;  /* 0x000000ffff0e7224 */ /* 0x000fe200078e0a0b */
[----:B------:R-:W-:Y:S01]  /*08f0*/  ISETP.GE.AND P5, PT, R9, RZ, PT ;  /* 0x000000ff0900720c */ /* 0x000fe20003fa6270 */
[----:B------:R-:W-:Y:S01]  /*0900*/  IMAD.HI.U32 R9, R2, R19, RZ ;  /* 0x0000001302097227 */ /* 0x000fe200078e00ff */
[----:B------:R-:W-:-:S03]  /*0910*/  ISETP.GE.AND P1, PT, R3, RZ, PT ;  /* 0x000000ff0300720c */ /* 0x000fc60003f26270 */
[----:B------:R-:W-:Y:S02]  /*0920*/  @!P2 IMAD.IADD R18, R18, 0x1, -R25 ;  /* 0x000000011212a824 */ /* 0x000fe400078e0a19 */
[----:B------:R-:W-:-:S03]  /*0930*/  IMAD.HI.U32 R7, R2, R17, RZ ;  /* 0x0000001102077227 */ /* 0x000fc600078e00ff */
[----:B------:R-:W-:Y:S01]  /*0940*/  ISETP.GT.U32.AND P2, PT, R25, R18, PT ;  /* 0x000000121900720c */ /* 0x000fe20003f44070 */
[----:B------:R-:W-:Y:S02]  /*0950*/  IMAD.MOV R9, RZ, RZ, -R9 ;  /* 0x000000ffff097224 */ /* 0x000fe400078e0a09 */
[----:B------:R-:W-:Y:S02]  /*0960*/  IMAD.MOV R7, RZ, RZ, -R7 ;  /* 0x000000ffff077224 */ /* 0x000fe400078e0a07 */
[C---:B------:R-:W-:Y:S01]  /*0970*/  IMAD R11, R6.reuse, R9, R19 ;  /* 0x00000009060b7224 */ /* 0x040fe200078e0213 */
[----:B------:R-:W-:Y:S01]  /*0980*/  IABS R19, R24 ;  /* 0x0000001800137213 */ /* 0x000fe20000000000 */
[----:B------:R-:W-:Y:S02]  /*0990*/  IMAD R7, R6, R7, R17 ;  /* 0x0000000706077224 */ /* 0x000fe400078e0211 */
[----:B------:R-:W-:-:S04]  /*09a0*/  IMAD.HI.U32 R3, R2, R15, RZ ;  /* 0x0000000f02037227 */ /* 0x000fc800078e00ff */
[----:B------:R-:W-:Y:S01]  /*09b0*/  @!P2 IMAD.IADD R18, R18, 0x1, -R25 ;  /* 0x000000011212a824 */ /* 0x000fe200078e0a19 */
[----:B------:R-:W-:Y:S01]  /*09c0*/  ISETP.GE.AND P2, PT, R0, RZ, PT ;  /* 0x000000ff0000720c */ /* 0x000fe20003f46270 */
[----:B------:R-:W-:Y:S01]  /*09d0*/  VIADD R10, R4, 0xc ;  /* 0x0000000c040a7836 */ /* 0x000fe20000000000 */
[----:B------:R-:W-:Y:S01]  /*09e0*/  IABS R25, R30 ;  /* 0x0000001e00197213 */ /* 0x000fe20000000000 */
[----:B------:R-:W-:Y:S02]  /*09f0*/  IMAD.MOV.U32 R9, RZ, RZ, R18 ;  /* 0x000000ffff097224 */ /* 0x000fe400078e0012 */
[----:B------:R-:W-:Y:S01]  /*0a00*/  IMAD.MOV R3, RZ, RZ, -R3 ;  /* 0x000000ffff037224 */ /* 0x000fe200078e0a03 */
[----:B------:R-:W-:Y:S01]  /*0a10*/  IABS R21, R10 ;  /* 0x0000000a00157213 */ /* 0x000fe20000000000 */
[----:B------:R-:W-:Y:S01]  /*0a20*/  IMAD R17, R6, R14, R23 ;  /* 0x0000000e06117224 */ /* 0x000fe200078e0217 */
[----:B------:R-:W-:Y:S01]  /*0a30*/  ISETP.GE.AND P4, PT, R10, RZ, PT ;  /* 0x000000ff0a00720c */ /* 0x000fe20003f86270 */
[----:B------:R-:W-:Y:S01]  /*0a40*/  IMAD R3, R6, R3, R15 ;  /* 0x0000000306037224 */ /* 0x000fe200078e020f */
[----:B------:R-:W-:Y:S01]  /*0a50*/  IABS R23, R28 ;  /* 0x0000001c00177213 */ /* 0x000fe20000000000 */
[----:B------:R-:W-:-:S03]  /*0a60*/  IMAD.HI.U32 R10, R2, R21, RZ ;  /* 0x00000015020a7227 */ /* 0x000fc600078e00ff */
[C---:B------:R-:W-:Y:S01]  /*0a70*/  ISETP.GT.U32.AND P6, PT, R6.reuse, R3, PT ;  /* 0x000000030600720c */ /* 0x040fe20003fc4070 */
[----:B------:R-:W-:Y:S01]  /*0a80*/  @!P2 IMAD.MOV R9, RZ, RZ, -R9 ;  /* 0x000000ffff09a224 */ /* 0x000fe200078e0a09 */
[----:B------:R-:W-:Y:S01]  /*0a90*/  ISETP.GT.U32.AND P2, PT, R6, R7, PT ;  /* 0x000000070600720c */ /* 0x000fe20003f44070 */
[----:B------:R-:W-:Y:S01]  /*0aa0*/  IMAD.MOV R10, RZ, RZ, -R10 ;  /* 0x000000ffff0a7224 */ /* 0x000fe200078e0a0a */
[----:B------:R-:W-:Y:S01]  /*0ab0*/  @!P3 LOP3.LUT R9, RZ, R12, RZ, 0x33, !PT ;  /* 0x0000000cff09b212 */ /* 0x000fe200078e33ff */
[----:B------:R-:W-:Y:S01]  /*0ac0*/  IMAD.HI.U32 R16, R2, R23, RZ ;  /* 0x0000001702107227 */ /* 0x000fe200078e00ff */
[----:B------:R-:W-:-:S03]  /*0ad0*/  ISETP.GT.U32.AND P3, PT, R6, R11, PT ;  /* 0x0000000b0600720c */ /* 0x000fc60003f64070 */
[----:B------:R-:W-:Y:S01]  /*0ae0*/  IMAD R15, R6, R10, R21 ;  /* 0x0000000a060f7224 */ /* 0x000fe200078e0215 */
[----:B------:R-:W-:Y:S01]  /*0af0*/  IABS R21, R26 ;  /* 0x0000001a00157213 */ /* 0x000fe20000000000 */
[----:B------:R-:W-:-:S04]  /*0b00*/  IMAD.HI.U32 R10, R2, R19, RZ ;  /* 0x00000013020a7227 */ /* 0x000fc800078e00ff */
[----:B------:R-:W-:Y:S02]  /*0b10*/  @!P2 IMAD.IADD R7, R7, 0x1, -R6 ;  /* 0x000000010707a824 */ /* 0x000fe400078e0a06 */
[----:B------:R-:W-:Y:S02]  /*0b20*/  IMAD.MOV R10, RZ, RZ, -R10 ;  /* 0x000000ffff0a7224 */ /* 0x000fe400078e0a0a */
[--C-:B------:R-:W-:Y:S01]  /*0b30*/  @!P6 IMAD.IADD R3, R3, 0x1, -R6.reuse ;  /* 0x000000010303e824 */ /* 0x100fe200078e0a06 */
[C---:B------:R-:W-:Y:S01]  /*0b40*/  ISETP.GT.U32.AND P2, PT, R6.reuse, R7, PT ;  /* 0x000000070600720c */ /* 0x040fe20003f44070 */
[C---:B------:R-:W-:Y:S02]  /*0b50*/  IMAD R19, R6.reuse, R10, R19 ;  /* 0x0000000a06137224 */ /* 0x040fe400078e0213 */
[----:B------:R-:W-:Y:S01]  /*0b60*/  @!P3 IMAD.IADD R11, R11, 0x1, -R6 ;  /* 0x000000010b0bb824 */ /* 0x000fe200078e0a06 */
[C---:B------:R-:W-:Y:S01]  /*0b70*/  ISETP.GT.U32.AND P6, PT, R6.reuse, R3, PT ;  /* 0x000000030600720c */ /* 0x040fe20003fc4070 */
[----:B------:R-:W-:Y:S01]  /*0b80*/  IMAD.MOV R16, RZ, RZ, -R16 ;  /* 0x000000ffff107224 */ /* 0x000fe200078e0a10 */
[----:B------:R-:W-:Y:S01]  /*0b90*/  ISETP.GT.U32.AND P3, PT, R6, R19, PT ;  /* 0x000000130600720c */ /* 0x000fe20003f64070 */
[----:B------:R-:W-:-:S04]  /*0ba0*/  IMAD.HI.U32 R18, R2, R25, RZ ;  /* 0x0000001902127227 */ /* 0x000fc800078e00ff */
[C---:B------:R-:W-:Y:S02]  /*0bb0*/  IMAD R23, R6.reuse, R16, R23 ;  /* 0x0000001006177224 */ /* 0x040fe400078e0217 */
[----:B------:R-:W-:Y:S01]  /*0bc0*/  @!P2 IMAD.IADD R7, R7, 0x1, -R6 ;  /* 0x000000010707a824 */ /* 0x000fe200078e0a06 */
[----:B------:R-:W-:Y:S01]  /*0bd0*/  ISETP.GT.U32.AND P2, PT, R6, R17, PT ;  /* 0x000000110600720c */ /* 0x000fe20003f44070 */
[----:B------:R-:W-:-:S04]  /*0be0*/  IMAD.HI.U32 R20, R2, R27, RZ ;  /* 0x0000001b02147227 */ /* 0x000fc800078e00ff */
[----:B------:R-:W-:Y:S01]  /*0bf0*/  @!P6 IMAD.IADD R3, R3, 0x1, -R6 ;  /* 0x000000010303e824 */ /* 0x000fe200078e0a06 */
[----:B------:R-:W-:Y:S01]  /*0c00*/  ISETP.GT.U32.AND P6, PT, R6, R15, PT ;  /* 0x0000000f0600720c */ /* 0x000fe20003fc4070 */
[----:B------:R-:W-:Y:S02]  /*0c10*/  IMAD.MOV R18, RZ, RZ, -R18 ;  /* 0x000000ffff127224 */ /* 0x000fe400078e0a12 */
[----:B------:R-:W-:-:S04]  /*0c20*/  IMAD.HI.U32 R14, R2, R21, RZ ;  /* 0x00000015020e7227 */ /* 0x000fc800078e00ff */
[----:B------:R-:W-:Y:S01]  /*0c30*/  @!P2 IMAD.IADD R17, R17, 0x1, -R6 ;  /* 0x000000011111a824 */ /* 0x000fe200078e0a06 */
[C---:B------:R-:W-:Y:S01]  /*0c40*/  ISETP.GT.U32.AND P2, PT, R6.reuse, R23, PT ;  /* 0x000000170600720c */ /* 0x040fe20003f44070 */
[----:B------:R-:W-:Y:S02]  /*0c50*/  IMAD.MOV R20, RZ, RZ, -R20 ;  /* 0x000000ffff147224 */ /* 0x000fe400078e0a14 */
[----:B------:R-:W-:Y:S01]  /*0c60*/  @!P3 IMAD.IADD R19, R19, 0x1, -R6 ;  /* 0x000000011313b824 */ /* 0x000fe200078e0a06 */
[C---:B------:R-:W-:Y:S01]  /*0c70*/  ISETP.GT.U32.AND P3, PT, R6.reuse, R11, PT ;  /* 0x0000000b0600720c */ /* 0x040fe20003f64070 */
[----:B------:R-:W-:Y:S02]  /*0c80*/  IMAD R25, R6, R18, R25 ;  /* 0x0000001206197224 */ /* 0x000fe400078e0219 */
[----:B------:R-:W-:Y:S02]  /*0c90*/  IMAD.MOV R14, RZ, RZ, -R14 ;  /* 0x000000ffff0e7224 */ /* 0x000fe400078e0a0e */
[----:B------:R-:W-:-:S02]  /*0ca0*/  VIADD R18, R4, 0x5 ;  /* 0x0000000504127836 */ /* 0x000fc40000000000 */
[----:B------:R-:W-:Y:S02]  /*0cb0*/  IMAD R27, R6, R20, R27 ;  /* 0x00000014061b7224 */ /* 0x000fe400078e021b */
[----:B------:R-:W-:Y:S01]  /*0cc0*/  VIADD R20, R4, 0x4 ;  /* 0x0000000404147836 */ /* 0x000fe20000000000 */
[----:B------:R-:W-:Y:S01]  /*0cd0*/  IABS R29, R18 ;  /* 0x00000012001d7213 */ /* 0x000fe20000000000 */
[C---:B------:R-:W-:Y:S02]  /*0ce0*/  IMAD R21, R6.reuse, R14, R21 ;  /* 0x0000000e06157224 */ /* 0x040fe400078e0215 */
[--C-:B------:R-:W-:Y:S01]  /*0cf0*/  @!P6 IMAD.IADD R15, R15, 0x1, -R6.reuse ;  /* 0x000000010f0fe824 */ /* 0x100fe200078e0a06 */
[----:B------:R-:W-:Y:S01]  /*0d00*/  IABS R31, R20 ;  /* 0x00000014001f7213 */ /* 0x000fe20000000000 */
[----:B------:R-:W-:Y:S01]  /*0d10*/  @!P2 IMAD.IADD R23, R23, 0x1, -R6 ;  /* 0x000000011717a824 */ /* 0x000fe200078e0a06 */
[----:B------:R-:W-:Y:S01]  /*0d20*/  ISETP.GT.U32.AND P6, PT, R6, R21, PT ;  /* 0x000000150600720c */ /* 0x000fe20003fc4070 */
[----:B------:R-:W-:Y:S01]  /*0d30*/  IMAD.HI.U32 R10, R2, R29, RZ ;  /* 0x0000001d020a7227 */ /* 0x000fe200078e00ff */
[----:B------:R-:W-:-:S03]  /*0d40*/  ISETP.GT.U32.AND P2, PT, R6, R17, PT ;  /* 0x000000110600720c */ /* 0x000fc60003f44070 */
[----:B------:R-:W-:Y:S01]  /*0d50*/  @!P3 IMAD.IADD R11, R11, 0x1, -R6 ;  /* 0x000000010b0bb824 */ /* 0x000fe200078e0a06 */
[----:B------:R-:W-:Y:S01]  /*0d60*/  ISETP.GT.U32.AND P3, PT, R6, R15, PT ;  /* 0x0000000f0600720c */ /* 0x000fe20003f64070 */
[----:B------:R-:W-:-:S04]  /*0d70*/  IMAD.HI.U32 R12, R2, R31, RZ ;  /* 0x0000001f020c7227 */ /* 0x000fc800078e00ff */
[----:B------:R-:W-:Y:S02]  /*0d80*/  IMAD.MOV R10, RZ, RZ, -R10 ;  /* 0x000000ffff0a7224 */ /* 0x000fe400078e0a0a */
[----:B------:R-:W-:-:S04]  /*0d90*/  IMAD.HI.U32 R14, R2, R33, RZ ;  /* 0x00000021020e7227 */ /* 0x000fc800078e00ff */
[----:B------:R-:W-:Y:S02]  /*0da0*/  IMAD.MOV R12, RZ, RZ, -R12 ;  /* 0x000000ffff0c7224 */ /* 0x000fe400078e0a0c */
[C---:B------:R-:W-:Y:S02]  /*0db0*/  IMAD R29, R6.reuse, R10, R29 ;  /* 0x0000000a061d7224 */ /* 0x040fe400078e021d */
[----:B------:R-:W-:Y:S02]  /*0dc0*/  IMAD R31, R6, R12, R31 ;  /* 0x0000000c061f7224 */ /* 0x000fe400078e021f */
[----:B------:R-:W-:Y:S02]  /*0dd0*/  IMAD.MOV R14, RZ, RZ, -R14 ;  /* 0x000000ffff0e7224 */ /* 0x000fe400078e0a0e */
[----:B------:R-:W-:-:S04]  /*0de0*/  IMAD.HI.U32 R10, R2, R35, RZ ;  /* 0x00000023020a7227 */ /* 0x000fc800078e00ff */
[----:B------:R-:W-:-:S04]  /*0df0*/  IMAD.HI.U32 R12, R2, R37, RZ ;  /* 0x00000025020c7227 */ /* 0x000fc800078e00ff */
[--C-:B------:R-:W-:Y:S01]  /*0e00*/  @!P6 IMAD.IADD R21, R21, 0x1, -R6.reuse ;  /* 0x000000011515e824 */ /* 0x100fe200078e0a06 */
[C---:B------:R-:W-:Y:S01]  /*0e10*/  ISETP.GT.U32.AND P6, PT, R6.reuse, R25, PT ;  /* 0x000000190600720c */ /* 0x040fe20003fc4070 */
[----:B------:R-:W-:Y:S01]  /*0e20*/  @!P2 IMAD.IADD R17, R17, 0x1, -R6 ;  /* 0x000000011111a824 */ /* 0x000fe200078e0a06 */
[C---:B------:R-:W-:Y:S01]  /*0e30*/  ISETP.GT.U32.AND P2, PT, R6.reuse, R29, PT ;  /* 0x0000001d0600720c */ /* 0x040fe20003f44070 */
[C---:B------:R-:W-:Y:S02]  /*0e40*/  IMAD R33, R6.reuse, R14, R33 ;  /* 0x0000000e06217224 */ /* 0x040fe400078e0221 */
[----:B------:R-:W-:Y:S02]  /*0e50*/  IMAD.MOV R14, RZ, RZ, -R10 ;  /* 0x000000ffff0e7224 */ /* 0x000fe400078e0a0a */
[----:B------:R-:W-:Y:S02]  /*0e60*/  IMAD.MOV R16, RZ, RZ, -R12 ;  /* 0x000000ffff107224 */ /* 0x000fe400078e0a0c */
[----:B------:R-:W-:Y:S01]  /*0e70*/  @!P3 IMAD.IADD R15, R15, 0x1, -R6 ;  /* 0x000000010f0fb824 */ /* 0x000fe200078e0a06 */
[----:B------:R-:W-:Y:S01]  /*0e80*/  ISETP.GT.U32.AND P3, PT, R6, R27, PT ;  /* 0x0000001b0600720c */ /* 0x000fe20003f64070 */
[----:B------:R-:W-:-:S02]  /*0e90*/  IMAD.MOV.U32 R10, RZ, RZ, R3 ;  /* 0x000000ffff0a7224 */ /* 0x000fc400078e0003 */
[----:B------:R-:W-:Y:S01]  /*0ea0*/  IMAD.MOV.U32 R12, RZ, RZ, R7 ;  /* 0x000000ffff0c7224 */ /* 0x000fe200078e0007 */
[----:B------:R-:W-:Y:S01]  /*0eb0*/  LOP3.LUT R7, R5, 0x7, RZ, 0xc0, !PT ;  /* 0x0000000705077812 */ /* 0x000fe200078ec0ff */
[----:B------:R-:W-:Y:S01]  /*0ec0*/  @!P0 IMAD.MOV R10, RZ, RZ, -R10 ;  /* 0x000000ffff0a8224 */ /* 0x000fe200078e0a0a */
[C---:B------:R-:W-:Y:S01]  /*0ed0*/  ISETP.GT.U32.AND P0, PT, R6.reuse, R19, PT ;  /* 0x000000130600720c */ /* 0x040fe20003f04070 */
[----:B------:R-:W-:Y:S01]  /*0ee0*/  @!P1 IMAD.MOV R12, RZ, RZ, -R12 ;  /* 0x000000ffff0c9224 */ /* 0x000fe200078e0a0c */
[C---:B------:R-:W-:Y:S01]  /*0ef0*/  ISETP.GT.U32.AND P1, PT, R6.reuse, R21, PT ;  /* 0x000000150600720c */ /* 0x040fe20003f24070 */
[C---:B------:R-:W-:Y:S02]  /*0f00*/  IMAD R37, R6.reuse, R16, R37 ;  /* 0x0000001006257224 */ /* 0x040fe400078e0225 */
[--C-:B------:R-:W-:Y:S01]  /*0f10*/  @!P6 IMAD.IADD R25, R25, 0x1, -R6.reuse ;  /* 0x000000011919e824 */ /* 0x100fe200078e0a06 */
[----:B------:R-:W-:Y:S01]  /*0f20*/  ISETP.GT.U32.AND P6, PT, R6, R23, PT ;  /* 0x000000170600720c */ /* 0x000fe20003fc4070 */
[--C-:B------:R-:W-:Y:S01]  /*0f30*/  @!P2 IMAD.IADD R29, R29, 0x1, -R6.reuse ;  /* 0x000000011d1da824 */ /* 0x100fe200078e0a06 */
[----:B------:R-:W-:Y:S01]  /*0f40*/  ISETP.GE.AND P2, PT, R24, RZ, PT ;  /* 0x000000ff1800720c */ /* 0x000fe20003f46270 */
[----:B------:R-:W-:Y:S01]  /*0f50*/  @!P3 IMAD.IADD R27, R27, 0x1, -R6 ;  /* 0x000000011b1bb824 */ /* 0x000fe200078e0a06 */
[C---:B------:R-:W-:Y:S01]  /*0f60*/  ISETP.GT.U32.AND P3, PT, R6.reuse, R37, PT ;  /* 0x000000250600720c */ /* 0x040fe20003f64070 */
[----:B------:R-:W-:Y:S01]  /*0f70*/  @!P4 IMAD.MOV R15, RZ, RZ, -R15 ;  /* 0x000000ffff0fc224 */ /* 0x000fe200078e0a0f */
[----:B------:R-:W-:Y:S01]  /*0f80*/  ISETP.GT.U32.AND P4, PT, R6, R29, PT ;  /* 0x0000001d0600720c */ /* 0x000fe20003f84070 */
[----:B------:R-:W-:-:S04]  /*0f90*/  IMAD.HI.U32 R2, R2, R39, RZ ;  /* 0x0000002702027227 */ /* 0x000fc800078e00ff */
[----:B------:R-:W-:Y:S01]  /*0fa0*/  @!P5 IMAD.MOV R11, RZ, RZ, -R11 ;  /* 0x000000ffff0bd224 */ /* 0x000fe200078e0a0b */
[C---:B------:R-:W-:Y:S01]  /*0fb0*/  ISETP.GT.U32.AND P5, PT, R6.reuse, R25, PT ;  /* 0x000000190600720c */ /* 0x040fe20003fa4070 */
[--C-:B------:R-:W-:Y:S01]  /*0fc0*/  @!P0 IMAD.IADD R19, R19, 0x1, -R6.reuse ;  /* 0x0000000113138824 */ /* 0x100fe200078e0a06 */
[C---:B------:R-:W-:Y:S01]  /*0fd0*/  ISETP.GT.U32.AND P0, PT, R6.reuse, R31, PT ;  /* 0x0000001f0600720c */ /* 0x040fe20003f04070 */
[----:B------:R-:W-:Y:S01]  /*0fe0*/  @!P1 IMAD.IADD R21, R21, 0x1, -R6 ;  /* 0x0000000115159824 */ /* 0x000fe200078e0a06 */
[C---:B------:R-:W-:Y:S01]  /*0ff0*/  ISETP.GT.U32.AND P1, PT, R6.reuse, R33, PT ;  /* 0x000000210600720c */ /* 0x040fe20003f24070 */
[C---:B------:R-:W-:Y:S02]  /*1000*/  IMAD R35, R6.reuse, R14, R35 ;  /* 0x0000000e06237224 */ /* 0x040fe400078e0223 */
[----:B------:R-:W-:Y:S02]  /*1010*/  IMAD.MOV R2, RZ, RZ, -R2 ;  /* 0x000000ffff027224 */ /* 0x000fe400078e0a02 */
[----:B------:R-:W-:Y:S01]  /*1020*/  @!P6 IMAD.IADD R23, R23, 0x1, -R6 ;  /* 0x000000011717e824 */ /* 0x000fe200078e0a06 */
[C---:B------:R-:W-:Y:S01]  /*1030*/  ISETP.GT.U32.AND P6, PT, R6.reuse, R35, PT ;  /* 0x000000230600720c */ /* 0x040fe20003fc4070 */
[----:B------:R-:W-:-:S02]  /*1040*/  IMAD R39, R6, R2, R39 ;  /* 0x0000000206277224 */ /* 0x000fc400078e0227 */
[--C-:B------:R-:W-:Y:S01]  /*1050*/  @!P3 IMAD.IADD R37, R37, 0x1, -R6.reuse ;  /* 0x000000012525b824 */ /* 0x100fe200078e0a06 */
[C---:B------:R-:W-:Y:S01]  /*1060*/  ISETP.GT.U32.AND P3, PT, R6.reuse, R27, PT ;  /* 0x0000001b0600720c */ /* 0x040fe20003f64070 */
[--C-:B------:R-:W-:Y:S01]  /*1070*/  @!P4 IMAD.IADD R29, R29, 0x1, -R6.reuse ;  /* 0x000000011d1dc824 */ /* 0x100fe200078e0a06 */
[----:B------:R-:W-:Y:S01]  /*1080*/  ISETP.GT.U32.AND P4, PT, R6, R39, PT ;  /* 0x000000270600720c */ /* 0x000fe20003f84070 */
[--C-:B------:R-:W-:Y:S01]  /*1090*/  @!P5 IMAD.IADD R25, R25, 0x1, -R6.reuse ;  /* 0x000000011919d824 */ /* 0x100fe200078e0a06 */
[----:B------:R-:W-:Y:S01]  /*10a0*/  ISETP.GE.AND P5, PT, R22, RZ, PT ;  /* 0x000000ff1600720c */ /* 0x000fe20003fa6270 */
[--C-:B------:R-:W-:Y:S01]  /*10b0*/  @!P0 IMAD.IADD R31, R31, 0x1, -R6.reuse ;  /* 0x000000011f1f8824 */ /* 0x100fe200078e0a06 */
[----:B------:R-:W-:Y:S01]  /*10c0*/  ISETP.GE.AND P0, PT, R26, RZ, PT ;  /* 0x000000ff1a00720c */ /* 0x000fe20003f06270 */
[--C-:B------:R-:W-:Y:S01]  /*10d0*/  @!P1 IMAD.IADD R33, R33, 0x1, -R6.reuse ;  /* 0x0000000121219824 */ /* 0x100fe200078e0a06 */
[----:B------:R-:W-:Y:S01]  /*10e0*/  ISETP.GE.AND P1, PT, R28, RZ, PT ;  /* 0x000000ff1c00720c */ /* 0x000fe20003f26270 */
[----:B------:R-:W-:Y:S01]  /*10f0*/  @!P6 IMAD.IADD R35, R35, 0x1, -R6 ;  /* 0x000000012323e824 */ /* 0x000fe200078e0a06 */
[----:B------:R-:W-:Y:S01]  /*1100*/  ISETP.GE.AND P6, PT, R30, RZ, PT ;  /* 0x000000ff1e00720c */ /* 0x000fe20003fc6270 */
[----:B------:R-:W-:-:S02]  /*1110*/  IMAD.SHL.U32 R2, R5, 0x40, RZ ;  /* 0x0000004005027824 */ /* 0x000fc400078e00ff */
[--C-:B------:R-:W-:Y:S01]  /*1120*/  @!P3 IMAD.IADD R27, R27, 0x1, -R6.reuse ;  /* 0x000000011b1bb824 */ /* 0x100fe200078e0a06 */
[----:B------:R-:W-:Y:S01]  /*1130*/  ISETP.GE.AND P3, PT, R18, RZ, PT ;  /* 0x000000ff1200720c */ /* 0x000fe20003f66270 */
[----:B------:R-:W-:Y:S01]  /*1140*/  IMAD.SHL.U32 R3, R5, 0x20, RZ ;  /* 0x0000002005037824 */ /* 0x000fe200078e00ff */
[----:B------:R-:W-:Y:S01]  /*1150*/  SHF.R.S32.HI R18, RZ, 0x2, R5 ;  /* 0x00000002ff127819 */ /* 0x000fe20000011405 */
[----:B------:R-:W-:Y:S01]  /*1160*/  @!P4 IMAD.IADD R39, R39, 0x1, -R6 ;  /* 0x000000012727c824 */ /* 0x000fe200078e0a06 */
[----:B------:R-:W-:Y:S01]  /*1170*/  LOP3.LUT R16, R2, 0x800, RZ, 0xc0, !PT ;  /* 0x0000080002107812 */ /* 0x000fe200078ec0ff */
[----:B------:R-:W-:Y:S01]  /*1180*/  @!P5 IMAD.MOV R17, RZ, RZ, -R17 ;  /* 0x000000ffff11d224 */ /* 0x000fe200078e0a11 */
[C---:B------:R-:W-:Y:S01]  /*1190*/  ISETP.GT.U32.AND P5, PT, R6.reuse, R35, PT ;  /* 0x000000230600720c */ /* 0x040fe20003fa4070 */
[----:B------:R-:W-:Y:S01]  /*11a0*/  @!P2 IMAD.MOV R19, RZ, RZ, -R19 ;  /* 0x000000ffff13a224 */ /* 0x000fe200078e0a13 */
[C---:B------:R-:W-:Y:S01]  /*11b0*/  ISETP.GT.U32.AND P2, PT, R6.reuse, R31, PT ;  /* 0x0000001f0600720c */ /* 0x040fe20003f44070 */
[----:B------:R-:W-:Y:S01]  /*11c0*/  @!P0 IMAD.MOV R21, RZ, RZ, -R21 ;  /* 0x000000ffff158224 */ /* 0x000fe200078e0a15 */
[C---:B------:R-:W-:Y:S01]  /*11d0*/  ISETP.GT.U32.AND P0, PT, R6.reuse, R33, PT ;  /* 0x000000210600720c */ /* 0x040fe20003f04070 */
[----:B------:R-:W-:Y:S01]  /*11e0*/  @!P1 IMAD.MOV R23, RZ, RZ, -R23 ;  /* 0x000000ffff179224 */ /* 0x000fe200078e0a17 */
[----:B------:R-:W-:Y:S01]  /*11f0*/  ISETP.GT.U32.AND P1, PT, R6, R37, PT ;  /* 0x000000250600720c */ /* 0x000fe20003f24070 */
[----:B------:R-:W-:Y:S01]  /*1200*/  IMAD.SHL.U32 R14, R5, 0x2, RZ ;  /* 0x00000002050e7824 */ /* 0x000fe200078e00ff */
[----:B------:R-:W-:Y:S01]  /*1210*/  LOP3.LUT R3, R3, 0x60, RZ, 0xc0, !PT ;  /* 0x0000006003037812 */ /* 0x000fe200078ec0ff */
[C---:B------:R-:W-:Y:S01]  /*1220*/  IMAD.SHL.U32 R45, R7.reuse, 0x10, RZ ;  /* 0x00000010072d7824 */ /* 0x040fe200078e00ff */
[----:B------:R-:W-:Y:S01]  /*1230*/  SGXT R2, R18, 0x1 ;  /* 0x000000011202781a */ /* 0x000fe20000000200 */
[----:B------:R-:W-:Y:S01]  /*1240*/  @!P6 IMAD.MOV R25, RZ, RZ, -R25 ;  /* 0x000000ffff19e224 */ /* 0x000fe200078e0a19 */
[----:B------:R-:W-:Y:S01]  /*1250*/  ISETP.GT.U32.AND P4, PT, R6, R39, PT ;  /* 0x000000270600720c */ /* 0x000fe20003f84070 */
[----:B------:R-:W-:Y:S01]  /*1260*/  IMAD R16, R7, 0x100, R16 ;  /* 0x0000010007107824 */ /* 0x000fe200078e0210 */
[----:B------:R-:W-:Y:S01]  /*1270*/  LOP3.LUT R41, R3, 0x90, R2, 0xf8, !PT ;  /* 0x0000009003297812 */ /* 0x000fe200078ef802 */
[--C-:B------:R-:W-:Y:S01]  /*1280*/  @!P2 IMAD.IADD R31, R31, 0x1, -R6.reuse ;  /* 0x000000011f1fa824 */ /* 0x100fe200078e0a06 */
[----:B------:R-:W-:Y:S01]  /*1290*/  ISETP.GE.AND P6, PT, R32, RZ, PT ;  /* 0x000000ff2000720c */ /* 0x000fe20003fc6270 */
[----:B------:R-:W-:Y:S01]  /*12a0*/  @!P0 IMAD.IADD R33, R33, 0x1, -R6 ;  /* 0x0000000121218824 */ /* 0x000fe200078e0a06 */
[----:B------:R-:W-:Y:S01]  /*12b0*/  LOP3.LUT R47, R45, 0x30, R14, 0x78, !PT ;  /* 0x000000302d2f7812 */ /* 0x000fe200078e780e */
[----:B------:R-:W-:Y:S01]  /*12c0*/  @!P5 IMAD.IADD R35, R35, 0x1, -R6 ;  /* 0x000000012323d824 */ /* 0x000fe200078e0a06 */
[----:B------:R-:W-:Y:S01]  /*12d0*/  SHF.R.S32.HI R7, RZ, 0x1f, R46 ;  /* 0x0000001fff077819 */ /* 0x000fe2000001142e */
[----:B------:R-:W-:Y:S01]  /*12e0*/  @!P1 IMAD.IADD R37, R37, 0x1, -R6 ;  /* 0x0000000125259824 */ /* 0x000fe200078e0a06 */
[----:B------:R-:W-:Y:S01]  /*12f0*/  LOP3.LUT R45, R41, 0x10, R14, 0x78, !PT ;  /* 0x00000010292d7812 */ /* 0x000fe200078e780e */
[----:B------:R-:W-:Y:S01]  /*1300*/  @!P3 IMAD.MOV R29, RZ, RZ, -R29 ;  /* 0x000000ffff1db224 */ /* 0x000fe200078e0a1d */
[----:B------:R-:W0:Y:S01]  /*1310*/  LDC R14, c[0x0][0x3b0] ;  /* 0x0000ec00ff0e7b82 */ /* 0x000e220000000800 */
[----:B------:R-:W-:Y:S01]  /*1320*/  LEA.HI R46, R7, R46, RZ, 0x7 ;  /* 0x0000002e072e7211 */ /* 0x000fe200078f38ff */
[----:B------:R-:W-:Y:S01]  /*1330*/  @!P4 IMAD.IADD R39, R39, 0x1, -R6 ;  /* 0x000000012727c824 */ /* 0x000fe200078e0a06 */
[----:B------:R-:W-:Y:S01]  /*1340*/  ISETP.GE.AND P2, PT, R20, RZ, PT ;  /* 0x000000ff1400720c */ /* 0x000fe20003f46270 */
[----:B------:R-:W-:Y:S01]  /*1350*/  IMAD.SHL.U32 R2, R5, 0x10, RZ ;  /* 0x0000001005027824 */ /* 0x000fe200078e00ff */
[----:B------:R-:W-:Y:S01]  /*1360*/  ISETP.GE.AND P0, PT, R34, RZ, PT ;  /* 0x000000ff2200720c */ /* 0x000fe20003f06270 */
[----:B------:R-:W-:Y:S01]  /*1370*/  @!P6 IMAD.MOV R27, RZ, RZ, -R27 ;  /* 0x000000ffff1be224 */ /* 0x000fe200078e0a1b */
[----:B------:R-:W-:Y:S01]  /*1380*/  ISETP.GE.AND P5, PT, R36, RZ, PT ;  /* 0x000000ff2400720c */ /* 0x000fe20003fa6270 */
[----:B------:R-:W1:Y:S01]  /*1390*/  LDC.64 R6, c[0x0][0x388] ;  /* 0x0000e200ff067b82 */ /* 0x000e620000000a00 */
[----:B------:R-:W-:Y:S01]  /*13a0*/  ISETP.GE.AND P1, PT, R38, RZ, PT ;  /* 0x000000ff2600720c */ /* 0x000fe20003f26270 */
[----:B--2---:R-:W-:Y:S01]  /*13b0*/  IMAD R9, R9, UR5, RZ ;  /* 0x0000000509097c24 */ /* 0x004fe2000f8e02ff */
[----:B------:R-:W-:Y:S01]  /*13c0*/  ISETP.GE.AND P6, PT, R4, RZ, PT ;  /* 0x000000ff0400720c */ /* 0x000fe20003fc6270 */
[----:B------:R-:W-:Y:S01]  /*13d0*/  IMAD.IADD R41, R16, 0x1, R47 ;  /* 0x0000000110297824 */ /* 0x000fe200078e022f */
[----:B------:R-:W-:Y:S01]  /*13e0*/  ISETP.NE.AND P4, PT, R13, RZ, PT ;  /* 0x000000ff0d00720c */ /* 0x000fe20003f85270 */
[----:B------:R-:W2:Y:S01]  /*13f0*/  LDCU UR5, c[0x0][0x3a0] ;  /* 0x00007400ff0577ac */ /* 0x000ea20008000800 */
[----:B------:R-:W-:Y:S01]  /*1400*/  LOP3.LUT R13, RZ, R13, RZ, 0x33, !PT ;  /* 0x0000000dff0d7212 */ /* 0x000fe200078e33ff */
[----:B------:R-:W-:Y:S01]  /*1410*/  @!P2 IMAD.MOV R31, RZ, RZ, -R31 ;  /* 0x000000ffff1fa224 */ /* 0x000fe200078e0a1f */
[----:B------:R-:W3:Y:S01]  /*1420*/  LDC R20, c[0x0][0x3ac] ;  /* 0x0000eb00ff147b82 */ /* 0x000ee20000000800 */
[----:B------:R-:W-:Y:S01]  /*1430*/  @!P0 IMAD.MOV R33, RZ, RZ, -R33 ;  /* 0x000000ffff218224 */ /* 0x000fe200078e0a21 */
[C---:B------:R-:W-:Y:S01]  /*1440*/  SEL R10, R13.reuse, R10, !P4 ;  /* 0x0000000a0d0a7207 */ /* 0x040fe20006000000 */
[----:B------:R-:W-:Y:S01]  /*1450*/  @!P5 IMAD.MOV R35, RZ, RZ, -R35 ;  /* 0x000000ffff23d224 */ /* 0x000fe200078e0a23 */
[C---:B------:R-:W-:Y:S01]  /*1460*/  SEL R12, R13.reuse, R12, !P4 ;  /* 0x0000000c0d0c7207 */ /* 0x040fe20006000000 */
[----:B------:R-:W-:Y:S01]  /*1470*/  @!P1 IMAD.MOV R37, RZ, RZ, -R37 ;  /* 0x000000ffff259224 */ /* 0x000fe200078e0a25 */
[C---:B------:R-:W-:Y:S01]  /*1480*/  SEL R11, R13.reuse, R11, !P4 ;  /* 0x0000000b0d0b7207 */ /* 0x040fe20006000000 */
[----:B------:R-:W-:Y:S01]  /*1490*/  @!P6 IMAD.MOV R39, RZ, RZ, -R39 ;  /* 0x000000ffff27e224 */ /* 0x000fe200078e0a27 */
[C---:B------:R-:W-:Y:S01]  /*14a0*/  SEL R15, R13.reuse, R15, !P4 ;  /* 0x0000000f0d0f7207 */ /* 0x040fe20006000000 */
[-C--:B0-----:R-:W-:Y:S01]  /*14b0*/  IMAD R80, R10, R14.reuse, RZ ;  /* 0x0000000e0a507224 */ /* 0x081fe200078e02ff */
[C---:B------:R-:W-:Y:S01]  /*14c0*/  SEL R17, R13.reuse, R17, !P4 ;  /* 0x000000110d117207 */ /* 0x040fe20006000000 */
[-C--:B------:R-:W-:Y:S01]  /*14d0*/  IMAD R12, R12, R14.reuse, RZ ;  /* 0x0000000e0c0c7224 */ /* 0x080fe200078e02ff */
[----:B------:R-:W-:Y:S01]  /*14e0*/  SEL R19, R13, R19, !P4 ;  /* 0x000000130d137207 */ /* 0x000fe20006000000 */
        /* <DEDUP_REMOVED lines=20> */
[----:B------:R-:W-:Y:S01]  /*1630*/  IMAD R33, R33, R14, RZ ;  /* 0x0000000e21217224 */ /* 0x000fe200078e02ff */
[----:B-1----:R-:W-:Y:S01]  /*1640*/  LEA R81, P3, R80, R6, 0x1 ;  /* 0x0000000650517211 */ /* 0x002fe200078608ff */
[----:B------:R-:W-:Y:S01]  /*1650*/  IMAD R35, R35, R14, RZ ;  /* 0x0000000e23237224 */ /* 0x000fe200078e02ff */
[----:B------:R-:W-:Y:S01]  /*1660*/  LEA R79, P2, R12, R6, 0x1 ;  /* 0x000000060c4f7211 */ /* 0x000fe200078408ff */
[-C--:B------:R-:W-:Y:S01]  /*1670*/  IMAD R37, R37, R14.reuse, RZ ;  /* 0x0000000e25257224 */ /* 0x080fe200078e02ff */
[-C--:B------:R-:W-:Y:S01]  /*1680*/  LEA.HI.X.SX32 R80, R80, R7.reuse, 0x1, P3 ;  /* 0x0000000750507211 */ /* 0x080fe200018f0eff */
[----:B------:R-:W-:Y:S01]  /*1690*/  IMAD R13, R13, R14, RZ ;  /* 0x0000000e0d0d7224 */ /* 0x000fe200078e02ff */
[----:B------:R-:W-:Y:S01]  /*16a0*/  LEA.HI.X.SX32 R78, R12, R7, 0x1, P2 ;  /* 0x000000070c4e7211 */ /* 0x000fe200010f0eff */
[----:B------:R-:W0:Y:S01]  /*16b0*/  LDC.64 R10, c[0x0][0x380] ;  /* 0x0000e000ff0a7b82 */ /* 0x000e220000000a00 */
[----:B------:R-:W-:-:S02]  /*16c0*/  LEA R77, P1, R76, R6, 0x1 ;  /* 0x000000064c4d7211 */ /* 0x000fc400078208ff */
[-C--:B------:R-:W-:Y:S02]  /*16d0*/  LEA R75, P0, R15, R6.reuse, 0x1 ;  /* 0x000000060f4b7211 */ /* 0x080fe400078008ff */
[-C--:B------:R-:W-:Y:S02]  /*16e0*/  LEA R73, P4, R17, R6.reuse, 0x1 ;  /* 0x0000000611497211 */ /* 0x080fe400078808ff */
[-C--:B------:R-:W-:Y:S02]  /*16f0*/  LEA R71, P6, R19, R6.reuse, 0x1 ;  /* 0x0000000613477211 */ /* 0x080fe400078c08ff */
[-C--:B------:R-:W-:Y:S02]  /*1700*/  LEA R69, P5, R21, R6.reuse, 0x1 ;  /* 0x0000000615457211 */ /* 0x080fe400078a08ff */
[-C--:B------:R-:W-:Y:S02]  /*1710*/  LEA R67, P3, R23, R6.reuse, 0x1 ;  /* 0x0000000617437211 */ /* 0x080fe400078608ff */
[----:B------:R-:W-:-:S02]  /*1720*/  LEA R63, P2, R25, R6, 0x1 ;  /* 0x00000006193f7211 */ /* 0x000fc400078408ff */
[-C--:B------:R-:W-:Y:S02]  /*1730*/  LEA.HI.X.SX32 R76, R76, R7.reuse, 0x1, P1 ;  /* 0x000000074c4c7211 */ /* 0x080fe400008f0eff */
[-C--:B------:R-:W-:Y:S02]  /*1740*/  LEA.HI.X.SX32 R74, R15, R7.reuse, 0x1, P0 ;  /* 0x000000070f4a7211 */ /* 0x080fe400000f0eff */
[-C--:B------:R-:W-:Y:S02]  /*1750*/  LEA.HI.X.SX32 R72, R17, R7.reuse, 0x1, P4 ;  /* 0x0000000711487211 */ /* 0x080fe400020f0eff */
[-C--:B------:R-:W-:Y:S02]  /*1760*/  LEA.HI.X.SX32 R70, R19, R7.reuse, 0x1, P6 ;  /* 0x0000000713467211 */ /* 0x080fe400030f0eff */
[-C--:B------:R-:W-:Y:S02]  /*1770*/  LEA.HI.X.SX32 R68, R21, R7.reuse, 0x1, P5 ;  /* 0x0000000715447211 */ /* 0x080fe400028f0eff */
[----:B------:R-:W-:-:S02]  /*1780*/  LEA.HI.X.SX32 R66, R23, R7, 0x1, P3 ;  /* 0x0000000717427211 */ /* 0x000fc400018f0eff */
[----:B------:R-:W-:Y:S02]  /*1790*/  LEA.HI.X.SX32 R62, R25, R7, 0x1, P2 ;  /* 0x00000007193e7211 */ /* 0x000fe400010f0eff */
[-C--:B------:R-:W-:Y:S02]  /*17a0*/  LEA R61, P1, R27, R6.reuse, 0x1 ;  /* 0x000000061b3d7211 */ /* 0x080fe400078208ff */
[-C--:B------:R-:W-:Y:S02]  /*17b0*/  LEA R59, P0, R29, R6.reuse, 0x1 ;  /* 0x000000061d3b7211 */ /* 0x080fe400078008ff */
[-C--:B------:R-:W-:Y:S02]  /*17c0*/  LEA R57, P4, R31, R6.reuse, 0x1 ;  /* 0x000000061f397211 */ /* 0x080fe400078808ff */
[-C--:B------:R-:W-:Y:S02]  /*17d0*/  LEA R54, P6, R33, R6.reuse, 0x1 ;  /* 0x0000000621367211 */ /* 0x080fe400078c08ff */
[----:B------:R-:W-:-:S02]  /*17e0*/  LEA R52, P5, R35, R6, 0x1 ;  /* 0x0000000623347211 */ /* 0x000fc400078a08ff */
[-C--:B------:R-:W-:Y:S02]  /*17f0*/  LEA R50, P3, R37, R6.reuse, 0x1 ;  /* 0x0000000625327211 */ /* 0x080fe400078608ff */
[----:B------:R-:W-:Y:S02]  /*1800*/  LEA R49, P2, R13, R6, 0x1 ;  /* 0x000000060d317211 */ /* 0x000fe400078408ff */
[-C--:B------:R-:W-:Y:S02]  /*1810*/  LEA.HI.X.SX32 R60, R27, R7.reuse, 0x1, P1 ;  /* 0x000000071b3c7211 */ /* 0x080fe400008f0eff */
[-C--:B------:R-:W-:Y:S02]  /*1820*/  LEA.HI.X.SX32 R58, R29, R7.reuse, 0x1, P0 ;  /* 0x000000071d3a7211 */ /* 0x080fe400000f0eff */
[-C--:B------:R-:W-:Y:S02]  /*1830*/  LEA.HI.X.SX32 R56, R31, R7.reuse, 0x1, P4 ;  /* 0x000000071f387211 */ /* 0x080fe400020f0eff */
[----:B------:R-:W-:-:S02]  /*1840*/  LEA.HI.X.SX32 R55, R33, R7, 0x1, P6 ;  /* 0x0000000721377211 */ /* 0x000fc400030f0eff */
[----:B------:R-:W-:Y:S02]  /*1850*/  CS2R R32, SRZ ;  /* 0x0000000000207805 */ /* 0x000fe4000001ff00 */
[-C--:B------:R-:W-:Y:S02]  /*1860*/  LEA.HI.X.SX32 R53, R35, R7.reuse, 0x1, P5 ;  /* 0x0000000723357211 */ /* 0x080fe400028f0eff */
[----:B------:R-:W-:Y:S02]  /*1870*/  CS2R R34, SRZ ;  /* 0x0000000000227805 */ /* 0x000fe4000001ff00 */
[-C--:B------:R-:W-:Y:S02]  /*1880*/  LEA.HI.X.SX32 R51, R37, R7.reuse, 0x1, P3 ;  /* 0x0000000725337211 */ /* 0x080fe400018f0eff */
[----:B------:R-:W-:Y:S02]  /*1890*/  LEA.HI.X.SX32 R48, R13, R7, 0x1, P2 ;  /* 0x000000070d307211 */ /* 0x000fe400010f0eff */
[----:B------:R-:W1:Y:S01]  /*18a0*/  LDC R7, c[0x0][0x3a8] ;  /* 0x0000ea00ff077b82 */ /* 0x000e620000000800 */
[----:B------:R-:W-:-:S02]  /*18b0*/  LOP3.LUT R42, R2, 0x100, RZ, 0xc0, !PT ;  /* 0x00000100022a7812 */ /* 0x000fc400078ec0ff */
[----:B0-----:R-:W-:Y:S02]  /*18c0*/  LEA R64, P1, R9, R10, 0x1 ;  /* 0x0000000a09407211 */ /* 0x001fe400078208ff */
[----:B------:R-:W-:Y:S01]  /*18d0*/  IADD3 R42, PT, PT, R45, UR4, R42 ;  /* 0x000000042d2a7c10 */ /* 0x000fe2000fffe02a */
[----:B------:R-:W-:Y:S01]  /*18e0*/  VIADD R45, R8, 0x78 ;  /* 0x00000078082d7836 */ /* 0x000fe20000000000 */
[----:B------:R-:W-:Y:S01]  /*18f0*/  LEA.HI.X.SX32 R65, R9, R11, 0x1, P1 ;  /* 0x0000000b09417211 */ /* 0x000fe200008f0eff */
[----:B---3--:R-:W-:Y:S01]  /*1900*/  IMAD.SHL.U32 R11, R20, 0x80, RZ ;  /* 0x00000080140b7824 */ /* 0x008fe200078e00ff */
[----:B------:R-:W-:Y:S02]  /*1910*/  LOP3.LUT R47, R5, 0x7f, RZ, 0xc0, !PT ;  /* 0x0000007f052f7812 */ /* 0x000fe400078ec0ff */
[C---:B------:R-:W-:Y:S02]  /*1920*/  LOP3.LUT R19, R43.reuse, 0x70, RZ, 0xfc, !PT ;  /* 0x000000702b137812 */ /* 0x040fe400078efcff */
[----:B------:R-:W-:Y:S01]  /*1930*/  LOP3.LUT R12, R43, 0x68, RZ, 0xfc, !PT ;  /* 0x000000682b0c7812 */ /* 0x000fe200078efcff */
[----:B------:R-:W-:Y:S01]  /*1940*/  IMAD R47, R47, R20, RZ ;  /* 0x000000142f2f7224 */ /* 0x000fe200078e02ff */
[----:B------:R-:W-:-:S02]  /*1950*/  LOP3.LUT R13, R43, 0x60, RZ, 0xfc, !PT ;  /* 0x000000602b0d7812 */ /* 0x000fc400078efcff */
[C---:B------:R-:W-:Y:S02]  /*1960*/  LOP3.LUT R14, R43.reuse, 0x58, RZ, 0xfc, !PT ;  /* 0x000000582b0e7812 */ /* 0x040fe400078efcff */
[C---:B------:R-:W-:Y:S02]  /*1970*/  LOP3.LUT R15, R43.reuse, 0x50, RZ, 0xfc, !PT ;  /* 0x000000502b0f7812 */ /* 0x040fe400078efcff */
[C---:B------:R-:W-:Y:S02]  /*1980*/  LOP3.LUT R16, R43.reuse, 0x48, RZ, 0xfc, !PT ;  /* 0x000000482b107812 */ /* 0x040fe400078efcff */
[----:B------:R-:W-:Y:S01]  /*1990*/  LOP3.LUT R17, R43, 0x40, RZ, 0xfc, !PT ;  /* 0x000000402b117812 */ /* 0x000fe200078efcff */
[-C--:B-1----:R-:W-:Y:S01]  /*19a0*/  IMAD R45, R45, R7.reuse, RZ ;  /* 0x000000072d2d7224 */ /* 0x082fe200078e02ff */
[C---:B------:R-:W-:Y:S01]  /*19b0*/  LOP3.LUT R18, R43.reuse, 0x30, RZ, 0xfc, !PT ;  /* 0x000000302b127812 */ /* 0x040fe200078efcff */
[-C--:B------:R-:W-:Y:S01]  /*19c0*/  IMAD R44, R44, R7.reuse, RZ ;  /* 0x000000072c2c7224 */ /* 0x080fe200078e02ff */
[----:B------:R-:W-:Y:S01]  /*19d0*/  LOP3.LUT R6, R43, 0x28, RZ, 0xfc, !PT ;  /* 0x000000282b067812 */ /* 0x000fe200078efcff */
[-C--:B------:R-:W-:Y:S01]  /*19e0*/  IMAD R19, R19, R7.reuse, RZ ;  /* 0x0000000713137224 */ /* 0x080fe200078e02ff */
        /* <DEDUP_REMOVED lines=8> */
[----:B------:R-:W-:Y:S01]  /*1a70*/  SHF.R.S32.HI R46, RZ, 0x7, R46 ;  /* 0x00000007ff2e7819 */ /* 0x000fe2000001142e */
[-C--:B------:R-:W-:Y:S01]  /*1a80*/  IMAD R16, R16, R7.reuse, RZ ;  /* 0x0000000710107224 */ /* 0x080fe200078e02ff */
[----:B------:R-:W-:Y:S01]  /*1a90*/  LOP3.LUT R40, R41, 0x40, RZ, 0x3c, !PT ;  /* 0x0000004029287812 */ /* 0x000fe200078e3cff */
[----:B------:R-:W-:-:S02]  /*1aa0*/  IMAD R17, R17, R7, RZ ;  /* 0x0000000711117224 */ /* 0x000fc400078e02ff */
[-C--:B------:R-:W-:Y:S02]  /*1ab0*/  IMAD R18, R18, R7.reuse, RZ ;  /* 0x0000000712127224 */ /* 0x080fe400078e02ff */
[-C--:B------:R-:W-:Y:S02]  /*1ac0*/  IMAD R6, R6, R7.reuse, RZ ;  /* 0x0000000706067224 */ /* 0x080fe400078e02ff */
[-C--:B------:R-:W-:Y:S02]  /*1ad0*/  IMAD R10, R10, R7.reuse, RZ ;  /* 0x000000070a0a7224 */ /* 0x080fe400078e02ff */
[-C--:B------:R-:W-:Y:S02]  /*1ae0*/  IMAD R9, R9, R7.reuse, RZ ;  /* 0x0000000709097224 */ /* 0x080fe400078e02ff */
[-C--:B------:R-:W-:Y:S02]  /*1af0*/  IMAD R8, R8, R7.reuse, RZ ;  /* 0x0000000708087224 */ /* 0x080fe400078e02ff */
[----:B------:R-:W-:-:S02]  /*1b00*/  IMAD R43, R43, R7, RZ ;  /* 0x000000072b2b7224 */ /* 0x000fc400078e02ff */
[----:B------:R-:W-:Y:S02]  /*1b10*/  IMAD R5, R5, R7, RZ ;  /* 0x0000000705057224 */ /* 0x000fe400078e02ff */
[----:B--2---:R-:W-:-:S07]  /*1b20*/  IMAD.SHL.U32 R7, R7, 0x80, RZ ;  /* 0x0000008007077824 */ /* 0x004fce00078e00ff */
.L_x_1:
[----:B------:R-:W0:Y:S01]  /*1b30*/  S2R R30, SR_TID.X ;  /* 0x00000000001e7919 */ /* 0x000e220000002100 */
[----:B------:R-:W-:Y:S01]  /*1b40*/  PRMT R89, RZ, 0x7610, R89 ;  /* 0x00007610ff597816 */ /* 0x000fe20000000059 */
[----:B------:R-:W-:Y:S01]  /*1b50*/  IMAD.WIDE R20, R43, 0x2, R64 ;  /* 0x000000022b147825 */ /* 0x000fe200078e0240 */
[----:B------:R-:W-:Y:S02]  /*1b60*/  PRMT R88, RZ, 0x7610, R88 ;  /* 0x00007610ff587816 */ /* 0x000fe40000000058 */
[----:B0-----:R-:W-:-:S04]  /*1b70*/  SHF.R.U32.HI R22, RZ, 0x4, R30 ;  /* 0x00000004ff167819 */ /* 0x001fc8000001161e */
[----:B------:R-:W-:-:S04]  /*1b80*/  SGXT.U32 R22, R22, 0x3 ;  /* 0x000000031616781a */ /* 0x000fc80000000000 */
[C---:B------:R-:W-:Y:S02]  /*1b90*/  ISETP.GE.AND P0, PT, R22.reuse, UR5, PT ;  /* 0x0000000516007c0c */ /* 0x040fe4000bf06270 */
[----:B------:R-:W-:-:S04]  /*1ba0*/  LOP3.LUT R23, R22, 0x8, RZ, 0xfc, !PT ;  /* 0x0000000816177812 */ /* 0x000fc800078efcff */
[----:B------:R-:W-:Y:S02]  /*1bb0*/  ISETP.GE.AND P1, PT, R23, UR5, PT ;  /* 0x0000000517007c0c */ /* 0x000fe4000bf26270 */
[----:B------:R-:W-:-:S05]  /*1bc0*/  LOP3.LUT R23, R22, 0x10, RZ, 0xfc, !PT ;  /* 0x0000001016177812 */ /* 0x000fca00078efcff */
[----:B------:R0:W2:Y:S01]  /*1bd0*/  @!P0 LDG.E.U16 R89, desc[UR6][R20.64] ;  /* 0x0000000614598981 */ /* 0x0000a2000c1e1500 */
[----:B------:R-:W-:Y:S02]  /*1be0*/  ISETP.GE.AND P0, PT, R23, UR5, PT ;  /* 0x0000000517007c0c */ /* 0x000fe4000bf06270 */
[----:B------:R-:W-:Y:S02]  /*1bf0*/  LOP3.LUT R23, R22, 0x18, RZ, 0xfc, !PT ;  /* 0x0000001816177812 */ /* 0x000fe400078efcff */
[----:B------:R-:W-:Y:S01]  /*1c00*/  PRMT R36, RZ, 0x7610, R36 ;  /* 0x00007610ff247816 */ /* 0x000fe20000000024 */
[----:B0-----:R-:W-:-:S05]  /*1c10*/  IMAD.WIDE R20, R5, 0x2, R64 ;  /* 0x0000000205147825 */ /* 0x001fca00078e0240 */
[----:B------:R0:W3:Y:S01]  /*1c20*/  @!P1 LDG.E.U16 R88, desc[UR6][R20.64] ;  /* 0x0000000614589981 */ /* 0x0000e2000c1e1500 */
[----:B------:R-:W-:Y:S02]  /*1c30*/  ISETP.GE.AND P1, PT, R23, UR5, PT ;  /* 0x0000000517007c0c */ /* 0x000fe4000bf26270 */
[----:B------:R-:W-:Y:S01]  /*1c40*/  LOP3.LUT R23, R22, 0x20, RZ, 0xfc, !PT ;  /* 0x0000002016177812 */ /* 0x000fe200078efcff */
[----:B0-----:R-:W-:Y:S01]  /*1c50*/  IMAD.WIDE R20, R8, 0x2, R64 ;  /* 0x0000000208147825 */ /* 0x001fe200078e0240 */
[----:B------:R-:W-:-:S04]  /*1c60*/  PRMT R37, RZ, 0x7610, R37 ;  /* 0x00007610ff257816 */ /* 0x000fc80000000025 */
[----:B------:R0:W4:Y:S01]  /*1c70*/  @!P0 LDG.E.U16 R36, desc[UR6][R20.64] ;  /* 0x0000000614248981 */ /* 0x000122000c1e1500 */
[----:B------:R-:W-:Y:S02]  /*1c80*/  ISETP.GE.AND P0, PT, R23, UR5, PT ;  /* 0x0000000517007c0c */ /* 0x000fe4000bf06270 */
[----:B------:R-:W-:Y:S02]  /*1c90*/  LOP3.LUT R23, R22, 0x28, RZ, 0xfc, !PT ;  /* 0x0000002816177812 */ /* 0x000fe400078efcff */
[----:B------:R-:W-:Y:S01]  /*1ca0*/  PRMT R38, RZ, 0x7610, R38 ;  /* 0x00007610ff267816 */ /* 0x000fe20000000026 */
[----:B0-----:R-:W-:-:S05]  /*1cb0*/  IMAD.WIDE R20, R9, 0x2, R64 ;  /* 0x0000000209147825 */ /* 0x001fca00078e0240 */
[----:B------:R0:W5:Y:S01]  /*1cc0*/  @!P1 LDG.E.U16 R37, desc[UR6][R20.64] ;  /* 0x0000000614259981 */ /* 0x000162000c1e1500 */
[----:B------:R-:W-:Y:S02]  /*1cd0*/  ISETP.GE.AND P1, PT, R23, UR5, PT ;  /* 0x0000000517007c0c */ /* 0x000fe4000bf26270 */
[----:B------:R-:W-:Y:S01]  /*1ce0*/  LOP3.LUT R23, R22, 0x30, RZ, 0xfc, !PT ;  /* 0x0000003016177812 */ /* 0x000fe200078efcff */
[----:B0-----:R-:W-:-:S05]  /*1cf0*/  IMAD.WIDE R20, R10, 0x2, R64 ;  /* 0x000000020a147825 */ /* 0x001fca00078e0240 */
[----:B------:R0:W5:Y:S01]  /*1d00*/  @!P0 LDG.E.U16 R38, desc[UR6][R20.64] ;  /* 0x0000000614268981 */ /* 0x000162000c1e1500 */
[----:B------:R-:W-:Y:S02]  /*1d10*/  ISETP.GE.AND P0, PT, R23, UR5, PT ;  /* 0x0000000517007c0c */ /* 0x000fe4000bf06270 */
[----:B------:R-:W-:Y:S02]  /*1d20*/  SHF.R.U32.HI R23, RZ, 0x4, R30 ;  /* 0x00000004ff177819 */ /* 0x000fe4000001161e */
[----:B------:R-:W-:-:S03]  /*1d30*/  PRMT R39, RZ, 0x7610, R39 ;  /* 0x00007610ff277816 */ /* 0x000fc60000000027 */
[----:B------:R-:W-:Y:S02]  /*1d40*/  VIADD R24, R23, 0x38 ;  /* 0x0000003817187836 */ /* 0x000fe40000000000 */
[----:B0-----:R-:W-:Y:S01]  /*1d50*/  IMAD.WIDE R20, R6, 0x2, R64 ;  /* 0x0000000206147825 */ /* 0x001fe200078e0240 */
[----:B------:R-:W-:-:S04]  /*1d60*/  PRMT R83, RZ, 0x7610, R83 ;  /* 0x00007610ff537816 */ /* 0x000fc80000000053 */
[----:B------:R0:W5:Y:S01]  /*1d70*/  @!P1 LDG.E.U16 R39, desc[UR6][R20.64] ;  /* 0x0000000614279981 */ /* 0x000162000c1e1500 */
[----:B------:R-:W-:Y:S02]  /*1d80*/  ISETP.GE.AND P1, PT, R24, UR5, PT ;  /* 0x0000000518007c0c */ /* 0x000fe4000bf26270 */
[----:B------:R-:W-:Y:S02]  /*1d90*/  LOP3.LUT R24, R22, 0x40, RZ, 0xfc, !PT ;  /* 0x0000004016187812 */ /* 0x000fe400078efcff */
[----:B------:R-:W-:Y:S01]  /*1da0*/  PRMT R85, RZ, 0x7610, R85 ;  /* 0x00007610ff557816 */ /* 0x000fe20000000055 */
[----:B0-----:R-:W-:-:S05]  /*1db0*/  IMAD.WIDE R20, R18, 0x2, R64 ;  /* 0x0000000212147825 */ /* 0x001fca00078e0240 */
[----:B------:R0:W5:Y:S01]  /*1dc0*/  @!P0 LDG.E.U16 R83, desc[UR6][R20.64] ;  /* 0x0000000614538981 */ /* 0x000162000c1e1500 */
[----:B------:R-:W-:Y:S02]  /*1dd0*/  ISETP.GE.AND P0, PT, R24, UR5, PT ;  /* 0x0000000518007c0c */ /* 0x000fe4000bf06270 */
[----:B------:R-:W-:Y:S01]  /*1de0*/  LOP3.LUT R24, R22, 0x48, RZ, 0xfc, !PT ;  /* 0x0000004816187812 */ /* 0x000fe200078efcff */
[----:B0-----:R-:W-:Y:S01]  /*1df0*/  IMAD.WIDE R20, R44, 0x2, R64 ;  /* 0x000000022c147825 */ /* 0x001fe200078e0240 */
[----:B------:R-:W-:-:S04]  /*1e00*/  PRMT R87, RZ, 0x7610, R87 ;  /* 0x00007610ff577816 */ /* 0x000fc80000000057 */
[----:B------:R0:W5:Y:S01]  /*1e10*/  @!P1 LDG.E.U16 R85, desc[UR6][R20.64] ;  /* 0x0000000614559981 */ /* 0x000162000c1e1500 */
[----:B------:R-:W-:Y:S02]  /*1e20*/  ISETP.GE.AND P1, PT, R24, UR5, PT ;  /* 0x0000000518007c0c */ /* 0x000fe4000bf26270 */
[----:B------:R-:W-:Y:S01]  /*1e30*/  PRMT R86, RZ, 0x7610, R86 ;  /* 0x00007610ff567816 */ /* 0x000fe20000000056 */
[----:B0-----:R-:W-:-:S05]  /*1e40*/  IMAD.WIDE R20, R17, 0x2, R64 ;  /* 0x0000000211147825 */ /* 0x001fca00078e0240 */
[----:B------:R0:W5:Y:S01]  /*1e50*/  @!P0 LDG.E.U16 R87, desc[UR6][R20.64] ;  /* 0x0000000614578981 */ /* 0x000162000c1e1500 */
[----:B------:R-:W-:-:S04]  /*1e60*/  LOP3.LUT R24, R22, 0x50, RZ, 0xfc, !PT ;  /* 0x0000005016187812 */ /* 0x000fc800078efcff */
[----:B------:R-:W-:Y:S01]  /*1e70*/  ISETP.GE.AND P0, PT, R24, UR5, PT ;  /* 0x0000000518007c0c */ /* 0x000fe2000bf06270 */
[----:B0-----:R-:W-:-:S05]  /*1e80*/  IMAD.WIDE R20, R16, 0x2, R64 ;  /* 0x0000000210147825 */ /* 0x001fca00078e0240 */
[----:B------:R0:W5:Y:S01]  /*1e90*/  @!P1 LDG.E.U16 R86, desc[UR6][R20.64] ;  /* 0x0000000614569981 */ /* 0x000162000c1e1500 */
[----:B------:R-:W-:Y:S02]  /*1ea0*/  LOP3.LUT R24, R22, 0x58, RZ, 0xfc, !PT ;  /* 0x0000005816187812 */ /* 0x000fe400078efcff */
[----:B------:R-:W-:Y:S02]  /*1eb0*/  PRMT R84, RZ, 0x7610, R84 ;  /* 0x00007610ff547816 */ /* 0x000fe40000000054 */
[----:B------:R-:W-:Y:S01]  /*1ec0*/  ISETP.GE.AND P1, PT, R24, UR5, PT ;  /* 0x0000000518007c0c */ /* 0x000fe2000bf26270 */
[----:B------:R-:W-:Y:S01]  /*1ed0*/  VIADD R24, R23, 0x78 ;  /* 0x0000007817187836 */ /* 0x000fe20000000000 */
[----:B------:R-:W-:Y:S01]  /*1ee0*/  LOP3.LUT R23, R22, 0x60, RZ, 0xfc, !PT ;  /* 0x0000006016177812 */ /* 0x000fe200078efcff */
[----:B0-----:R-:W-:Y:S01]  /*1ef0*/  IMAD.WIDE R20, R15, 0x2, R64 ;  /* 0x000000020f147825 */ /* 0x001fe200078e0240 */
[----:B------:R-:W-:Y:S02]  /*1f00*/  PRMT R82, RZ, 0x7610, R82 ;  /* 0x00007610ff527816 */ /* 0x000fe40000000052 */
[----:B------:R-:W-:-:S02]  /*1f10*/  ISETP.GE.AND P2, PT, R24, UR5, PT ;  /* 0x0000000518007c0c */ /* 0x000fc4000bf46270 */
[----:B------:R0:W5:Y:S01]  /*1f20*/  @!P0 LDG.E.U16 R84, desc[UR6][R20.64] ;  /* 0x0000000614548981 */ /* 0x000162000c1e1500 */
[----:B------:R-:W-:Y:S02]  /*1f30*/  ISETP.GE.AND P0, PT, R23, UR5, PT ;  /* 0x0000000517007c0c */ /* 0x000fe4000bf06270 */
[----:B------:R-:W-:Y:S01]  /*1f40*/  LOP3.LUT R24, R22, 0x68, RZ, 0xfc, !PT ;  /* 0x0000006816187812 */ /* 0x000fe200078efcff */
[----:B0-----:R-:W-:Y:S01]  /*1f50*/  IMAD.WIDE R20, R14, 0x2, R64 ;  /* 0x000000020e147825 */ /* 0x001fe200078e0240 */
[----:B------:R-:W-:-:S04]  /*1f60*/  LOP3.LUT R26, R22, 0x70, RZ, 0xfc, !PT ;  /* 0x00000070161a7812 */ /* 0x000fc800078efcff */
[----:B------:R0:W5:Y:S01]  /*1f70*/  @!P1 LDG.E.U16 R82, desc[UR6][R20.64] ;  /* 0x0000000614529981 */ /* 0x000162000c1e1500 */
[----:B------:R-:W-:Y:S01]  /*1f80*/  ISETP.GE.AND P1, PT, R24, UR5, PT ;  /* 0x0000000518007c0c */ /* 0x000fe2000bf26270 */
[----:B------:R-:W-:-:S04]  /*1f90*/  IMAD.WIDE R24, R45, 0x2, R64 ;  /* 0x000000022d187825 */ /* 0x000fc800078e0240 */
[----:B------:R-:W-:Y:S01]  /*1fa0*/  IMAD.WIDE R22, R13, 0x2, R64 ;  /* 0x000000020d167825 */ /* 0x000fe200078e0240 */
[----:B0-----:R-:W-:Y:S02]  /*1fb0*/  PRMT R20, RZ, 0x7610, R20 ;  /* 0x00007610ff147816 */ /* 0x001fe40000000014 */
[----:B------:R-:W-:-:S04]  /*1fc0*/  PRMT R21, RZ, 0x7610, R21 ;  /* 0x00007610ff157816 */ /* 0x000fc80000000015 */
[----:B------:R0:W5:Y:S04]  /*1fd0*/  @!P0 LDG.E.U16 R20, desc[UR6][R22.64] ;  /* 0x0000000616148981 */ /* 0x000168000c1e1500 */
[----:B------:R1:W5:Y:S01]  /*1fe0*/  @!P2 LDG.E.U16 R21, desc[UR6][R24.64] ;  /* 0x000000061815a981 */ /* 0x000362000c1e1500 */
[----:B------:R-:W-:Y:S02]  /*1ff0*/  ISETP.GE.AND P2, PT, R26, UR5, PT ;  /* 0x000000051a007c0c */ /* 0x000fe4000bf46270 */
[----:B0-----:R-:W-:Y:S01]  /*2000*/  PRMT R22, RZ, 0x7610, R22 ;  /* 0x00007610ff167816 */ /* 0x001fe20000000016 */
[----:B-1----:R-:W-:-:S05]  /*2010*/  IMAD.WIDE R24, R12, 0x2, R64 ;  /* 0x000000020c187825 */ /* 0x002fca00078e0240 */
[----:B------:R0:W5:Y:S01]  /*2020*/  @!P1 LDG.E.U16 R22, desc[UR6][R24.64] ;  /* 0x0000000618169981 */ /* 0x000162000c1e1500 */
[----:B------:R-:W-:Y:S01]  /*2030*/  IMAD.WIDE R26, R19, 0x2, R64 ;  /* 0x00000002131a7825 */ /* 0x000fe200078e0240 */
[----:B0-----:R-:W-:-:S06]  /*2040*/  PRMT R24, RZ, 0x7610, R24 ;  /* 0x00007610ff187816 */ /* 0x001fcc0000000018 */
[----:B------:R0:W5:Y:S01]  /*2050*/  @!P2 LDG.E.U16 R24, desc[UR6][R26.64] ;  /* 0x000000061a18a981 */ /* 0x000162000c1e1500 */
[-C--:B------:R-:W-:Y:S02]  /*2060*/  LOP3.LUT R49, R49, R48.reuse, RZ, 0x3c, !PT ;  /* 0x0000003031317212 */ /* 0x080fe400078e3cff */
[----:B------:R-:W-:Y:S02]  /*2070*/  LOP3.LUT R23, R30, 0x7f, RZ, 0xc0, !PT ;  /* 0x0000007f1e177812 */ /* 0x000fe400078ec0ff */
[----:B------:R-:W-:Y:S02]  /*2080*/  LOP3.LUT R48, R49, R48, RZ, 0x3c, !PT ;  /* 0x0000003031307212 */ /* 0x000fe400078e3cff */
[----:B------:R-:W-:Y:S02]  /*2090*/  ISETP.GE.AND P0, PT, R23, UR5, PT ;  /* 0x0000000517007c0c */ /* 0x000fe4000bf06270 */
[----:B------:R-:W-:Y:S02]  /*20a0*/  LOP3.LUT R49, R49, R48, RZ, 0x3c, !PT ;  /* 0x0000003031317212 */ /* 0x000fe400078e3cff */
[----:B------:R-:W-:Y:S01]  /*20b0*/  PRMT R25, RZ, 0x7610, R25 ;  /* 0x00007610ff197816 */ /* 0x000fe20000000019 */
[----:B0-----:R-:W-:Y:S01]  /*20c0*/  IMAD.WIDE R26, R47, 0x2, R48 ;  /* 0x000000022f1a7825 */ /* 0x001fe200078e0230 */
[----:B------:R-:W-:Y:S01]  /*20d0*/  BAR.SYNC.DEFER_BLOCKING 0x0 ;  /* 0x0000000000007b1d */ /* 0x000fe20000010000 */
[----:B------:R-:W-:-:S02]  /*20e0*/  SHF.R.S32.HI R31, RZ, 0x6, R30 ;  /* 0x00000006ff1f7819 */ /* 0x000fc4000001141e */
[----:B------:R-:W-:Y:S02]  /*20f0*/  IMAD.WIDE R28, R47, 0x2, R50 ;  /* 0x000000022f1c7825 */ /* 0x000fe400078e0232 */
[----:B------:R-:W-:Y:S02]  /*2100*/  SGXT R31, R31, 0x1 ;  /* 0x000000011f1f781a */ /* 0x000fe40000000200 */
[----:B------:R-:W-:Y:S01]  /*2110*/  IMAD.SHL.U32 R30, R30, 0x2, RZ ;  /* 0x000000021e1e7824 */ /* 0x000fe200078e00ff */
[----:B------:R-:W-:Y:S02]  /*2120*/  LOP3.LUT R59, R59, R58, RZ, 0x3c, !PT ;  /* 0x0000003a3b3b7212 */ /* 0x000fe400078e3cff */
[----:B------:R-:W-:Y:S01]  /*2130*/  LOP3.LUT R31, R31, 0x90, RZ, 0xc0, !PT ;  /* 0x000000901f1f7812 */ /* 0x000fe200078ec0ff */
[----:B------:R0:W5:Y:S02]  /*2140*/  @!P0 LDG.E.U16 R25, desc[UR6][R26.64] ;  /* 0x000000061a198981 */ /* 0x000164000c1e1500 */
[----:B0-----:R-:W-:-:S02]  /*2150*/  PRMT R26, RZ, 0x7610, R26 ;  /* 0x00007610ff1a7816 */ /* 0x001fc4000000001a */
[----:B------:R-:W-:-:S04]  /*2160*/  PRMT R27, RZ, 0x7610, R27 ;  /* 0x00007610ff1b7816 */ /* 0x000fc8000000001b */
[----:B------:R0:W5:Y:S01]  /*2170*/  @!P0 LDG.E.U16 R26, desc[UR6][R28.64] ;  /* 0x000000061c1a8981 */ /* 0x000162000c1e1500 */
[----:B------:R-:W-:Y:S02]  /*2180*/  LOP3.LUT R58, R59, R58, RZ, 0x3c, !PT ;  /* 0x0000003a3b3a7212 */ /* 0x000fe400078e3cff */
[----:B------:R-:W-:Y:S01]  /*2190*/  LOP3.LUT R61, R61, R60, RZ, 0x3c, !PT ;  /* 0x0000003c3d3d7212 */ /* 0x000fe200078e3cff */
[----:B0-----:R-:W-:Y:S01]  /*21a0*/  IMAD.WIDE R28, R47, 0x2, R52 ;  /* 0x000000022f1c7825 */ /* 0x001fe200078e0234 */
[----:B------:R-:W-:-:S04]  /*21b0*/  LOP3.LUT R59, R59, R58, RZ, 0x3c, !PT ;  /* 0x0000003a3b3b7212 */ /* 0x000fc800078e3cff */
[----:B------:R0:W5:Y:S01]  /*21c0*/  @!P0 LDG.E.U16 R27, desc[UR6][R28.64] ;  /* 0x000000061c1b8981 */ /* 0x000162000c1e1500 */
[----:B------:R-:W-:Y:S02]  /*21d0*/  LOP3.LUT R60, R61, R60, RZ, 0x3c, !PT ;  /* 0x0000003c3d3c7212 */ /* 0x000fe400078e3cff */
[----:B------:R-:W-:Y:S02]  /*21e0*/  LOP3.LUT R63, R63, R62, RZ, 0x3c, !PT ;  /* 0x0000003e3f3f7212 */ /* 0x000fe400078e3cff */
[----:B0-----:R-:W-:Y:S01]  /*21f0*/  LOP3.LUT R28, R31, 0x7e, R30, 0x78, !PT ;  /* 0x0000007e1f1c7812 */ /* 0x001fe200078e781e */
[----:B------:R-:W-:Y:S01]  /*2200*/  IMAD.WIDE R30, R47, 0x2, R54 ;  /* 0x000000022f1e7825 */ /* 0x000fe200078e0236 */
[----:B------:R-:W-:-:S03]  /*2210*/  PRMT R29, RZ, 0x7610, R29 ;  /* 0x00007610ff1d7816 */ /* 0x000fc6000000001d */
[----:B--2---:R-:W-:Y:S01]  /*2220*/  STS.U16 [R28+UR4], R89 ;  /* 0x000000591c007988 */ /* 0x004fe20008000404 */
[----:B------:R-:W-:-:S03]  /*2230*/  LOP3.LUT R61, R61, R60, RZ, 0x3c, !PT ;  /* 0x0000003c3d3d7212 */ /* 0x000fc600078e3cff */
[----:B------:R0:W2:Y:S01]  /*2240*/  @!P0 LDG.E.U16 R29, desc[UR6][R30.64] ;  /* 0x000000061e1d8981 */ /* 0x0000a2000c1e1500 */
[----:B------:R-:W-:Y:S02]  /*2250*/  LOP3.LUT R62, R63, R62, RZ, 0x3c, !PT ;  /* 0x0000003e3f3e7212 */ /* 0x000fe400078e3cff */
[----:B------:R-:W-:Y:S01]  /*2260*/  LOP3.LUT R67, R67, R66, RZ, 0x3c, !PT ;  /* 0x0000004243437212 */ /* 0x000fe200078e3cff */
[----:B---3--:R1:W-:Y:S01]  /*2270*/  STS.U16 [R28+UR4+0x100], R88 ;  /* 0x000100581c007988 */ /* 0x0083e20008000404 */
[----:B0-----:R-:W-:Y:S02]  /*2280*/  PRMT R31, RZ, 0x7610, R31 ;  /* 0x00007610ff1f7816 */ /* 0x001fe4000000001f */
[----:B------:R-:W-:Y:S01]  /*2290*/  LOP3.LUT R63, R63, R62, RZ, 0x3c, !PT ;  /* 0x0000003e3f3f7212 */ /* 0x000fe200078e3cff */
[----:B-1----:R-:W-:Y:S01]  /*22a0*/  IMAD.WIDE R88, R47, 0x2, R58 ;  /* 0x000000022f587825 */ /* 0x002fe200078e023a */
[----:B----4-:R0:W-:Y:S04]  /*22b0*/  STS.U16 [R28+UR4+0x200], R36 ;  /* 0x000200241c007988 */ /* 0x0101e80008000404 */
[----:B------:R1:W3:Y:S01]  /*22c0*/  @!P0 LDG.E.U16 R31, desc[UR6][R88.64] ;  /* 0x00000006581f8981 */ /* 0x0002e2000c1e1500 */
[----:B------:R-:W-:-:S02]  /*22d0*/  LOP3.LUT R66, R67, R66, RZ, 0x3c, !PT ;  /* 0x0000004243427212 */ /* 0x000fc400078e3cff */
[----:B0-----:R-:W-:Y:S01]  /*22e0*/  PRMT R36, RZ, 0x7610, R36 ;  /* 0x00007610ff247816 */ /* 0x001fe20000000024 */
[----:B-1----:R-:W-:Y:S01]  /*22f0*/  IMAD.WIDE R88, R47, 0x2, R60 ;  /* 0x000000022f587825 */ /* 0x002fe200078e023c */
[----:B-----5:R0:W-:Y:S01]  /*2300*/  STS.U16 [R28+UR4+0x300], R37 ;  /* 0x000300251c007988 */ /* 0x0201e20008000404 */
[----:B------:R-:W-:-:S03]  /*2310*/  LOP3.LUT R69, R69, R68, RZ, 0x3c, !PT ;  /* 0x0000004445457212 */ /* 0x000fc600078e3cff */
[----:B------:R1:W4:Y:S01]  /*2320*/  @!P0 LDG.E.U16 R36, desc[UR6][R88.64] ;  /* 0x0000000658248981 */ /* 0x000322000c1e1500 */
[----:B------:R-:W-:Y:S02]  /*2330*/  LOP3.LUT R67, R67, R66, RZ, 0x3c, !PT ;  /* 0x0000004243437212 */ /* 0x000fe400078e3cff */
[----:B0-----:R-:W-:Y:S01]  /*2340*/  PRMT R37, RZ, 0x7610, R37 ;  /* 0x00007610ff257816 */ /* 0x001fe20000000025 */
[----:B-1----:R-:W-:Y:S01]  /*2350*/  IMAD.WIDE R88, R47, 0x2, R62 ;  /* 0x000000022f587825 */ /* 0x002fe200078e023e */
[----:B------:R-:W-:Y:S01]  /*2360*/  LOP3.LUT R68, R69, R68, RZ, 0x3c, !PT ;  /* 0x0000004445447212 */ /* 0x000fe200078e3cff */
[----:B------:R0:W-:Y:S01]  /*2370*/  STS.U16 [R28+UR4+0x400], R38 ;  /* 0x000400261c007988 */ /* 0x0001e20008000404 */
[----:B------:R-:W-:-:S03]  /*2380*/  LOP3.LUT R71, R71, R70, RZ, 0x3c, !PT ;  /* 0x0000004647477212 */ /* 0x000fc600078e3cff */
[----:B------:R1:W5:Y:S01]  /*2390*/  @!P0 LDG.E.U16 R37, desc[UR6][R88.64] ;  /* 0x0000000658258981 */ /* 0x000362000c1e1500 */
[----:B------:R-:W-:Y:S02]  /*23a0*/  LOP3.LUT R69, R69, R68, RZ, 0x3c, !PT ;  /* 0x0000004445457212 */ /* 0x000fe400078e3cff */
[----:B0-----:R-:W-:Y:S01]  /*23b0*/  PRMT R38, RZ, 0x7610, R38 ;  /* 0x00007610ff267816 */ /* 0x001fe20000000026 */
[----:B-1----:R-:W-:Y:S01]  /*23c0*/  IMAD.WIDE R88, R47, 0x2, R66 ;  /* 0x000000022f587825 */ /* 0x002fe200078e0242 */
[----:B------:R-:W-:Y:S01]  /*23d0*/  LOP3.LUT R70, R71, R70, RZ, 0x3c, !PT ;  /* 0x0000004647467212 */ /* 0x000fe200078e3cff */
[----:B------:R0:W-:Y:S01]  /*23e0*/  STS.U16 [R28+UR4+0x500], R39 ;  /* 0x000500271c007988 */ /* 0x0001e20008000404 */
[----:B------:R-:W-:-:S03]  /*23f0*/  LOP3.LUT R73, R73, R72, RZ, 0x3c, !PT ;  /* 0x0000004849497212 */ /* 0x000fc600078e3cff */
[----:B------:R1:W2:Y:S01]  /*2400*/  @!P0 LDG.E.U16 R38, desc[UR6][R88.64] ;  /* 0x0000000658268981 */ /* 0x0002a2000c1e1500 */
[----:B------:R-:W-:Y:S02]  /*2410*/  LOP3.LUT R71, R71, R70, RZ, 0x3c, !PT ;  /* 0x0000004647477212 */ /* 0x000fe400078e3cff */
[----:B0-----:R-:W-:Y:S01]  /*2420*/  PRMT R39, RZ, 0x7610, R39 ;  /* 0x00007610ff277816 */ /* 0x001fe20000000027 */
[----:B-1----:R-:W-:Y:S01]  /*2430*/  IMAD.WIDE R88, R47, 0x2, R68 ;  /* 0x000000022f587825 */ /* 0x002fe200078e0244 */
[----:B------:R-:W-:Y:S01]  /*2440*/  LOP3.LUT R72, R73, R72, RZ, 0x3c, !PT ;  /* 0x0000004849487212 */ /* 0x000fe200078e3cff */
[----:B------:R0:W-:Y:S01]  /*2450*/  STS.U16 [R28+UR4+0x600], R83 ;  /* 0x000600531c007988 */ /* 0x0001e20008000404 */
[----:B------:R-:W-:-:S03]  /*2460*/  LOP3.LUT R75, R75, R74, RZ, 0x3c, !PT ;  /* 0x0000004a4b4b7212 */ /* 0x000fc600078e3cff */
[----:B------:R1:W3:Y:S01]  /*2470*/  @!P0 LDG.E.U16 R39, desc[UR6][R88.64] ;  /* 0x0000000658278981 */ /* 0x0002e2000c1e1500 */
[----:B------:R-:W-:Y:S02]  /*2480*/  LOP3.LUT R73, R73, R72, RZ, 0x3c, !PT ;  /* 0x0000004849497212 */ /* 0x000fe400078e3cff */
[----:B0-----:R-:W-:Y:S01]  /*2490*/  PRMT R83, RZ, 0x7610, R83 ;  /* 0x00007610ff537816 */ /* 0x001fe20000000053 */
[----:B-1----:R-:W-:Y:S01]  /*24a0*/  IMAD.WIDE R88, R47, 0x2, R70 ;  /* 0x000000022f587825 */ /* 0x002fe200078e0246 */
[----:B------:R-:W-:Y:S01]  /*24b0*/  LOP3.LUT R74, R75, R74, RZ, 0x3c, !PT ;  /* 0x0000004a4b4a7212 */ /* 0x000fe200078e3cff */
[----:B------:R0:W-:Y:S01]  /*24c0*/  STS.U16 [R28+UR4+0x700], R85 ;  /* 0x000700551c007988 */ /* 0x0001e20008000404 */
[----:B------:R-:W-:Y:S02]  /*24d0*/  LOP3.LUT R57, R57, R56, RZ, 0x3c, !PT ;  /* 0x0000003839397212 */ /* 0x000fe400078e3cff */
[----:B------:R-:W-:Y:S01]  /*24e0*/  LOP3.LUT R77, R77, R76, RZ, 0x3c, !PT ;  /* 0x0000004c4d4d7212 */ /* 0x000fe200078e3cff */
[----:B------:R1:W4:Y:S01]  /*24f0*/  @!P0 LDG.E.U16 R83, desc[UR6][R88.64] ;  /* 0x0000000658538981 */ /* 0x000322000c1e1500 */
[----:B------:R-:W-:-:S02]  /*2500*/  LOP3.LUT R75, R75, R74, RZ, 0x3c, !PT ;  /* 0x0000004a4b4b7212 */ /* 0x000fc400078e3cff */
[----:B------:R-:W-:Y:S02]  /*2510*/  LOP3.LUT R56, R57, R56, RZ, 0x3c, !PT ;  /* 0x0000003839387212 */ /* 0x000fe400078e3cff */
[----:B0-----:R-:W-:Y:S01]  /*2520*/  PRMT R85, RZ, 0x7610, R85 ;  /* 0x00007610ff557816 */ /* 0x001fe20000000055 */
[----:B-1----:R-:W-:Y:S01]  /*2530*/  IMAD.WIDE R88, R47, 0x2, R72 ;  /* 0x000000022f587825 */ /* 0x002fe200078e0248 */
[----:B------:R-:W-:Y:S01]  /*2540*/  LOP3.LUT R76, R77, R76, RZ, 0x3c, !PT ;  /* 0x0000004c4d4c7212 */ /* 0x000fe200078e3cff */
[----:B------:R0:W-:Y:S01]  /*2550*/  STS.U16 [R28+UR4+0x800], R87 ;  /* 0x000800571c007988 */ /* 0x0001e20008000404 */
[----:B------:R-:W-:Y:S02]  /*2560*/  LOP3.LUT R79, R79, R78, RZ, 0x3c, !PT ;  /* 0x0000004e4f4f7212 */ /* 0x000fe400078e3cff */
[----:B------:R-:W-:Y:S01]  /*2570*/  LOP3.LUT R57, R57, R56, RZ, 0x3c, !PT ;  /* 0x0000003839397212 */ /* 0x000fe200078e3cff */
[----:B------:R1:W5:Y:S01]  /*2580*/  @!P0 LDG.E.U16 R85, desc[UR6][R88.64] ;  /* 0x0000000658558981 */ /* 0x000362000c1e1500 */
[----:B------:R-:W-:-:S02]  /*2590*/  LOP3.LUT R77, R77, R76, RZ, 0x3c, !PT ;  /* 0x0000004c4d4d7212 */ /* 0x000fc400078e3cff */
[----:B0-----:R-:W-:Y:S01]  /*25a0*/  PRMT R87, RZ, 0x7610, R87 ;  /* 0x00007610ff577816 */ /* 0x001fe20000000057 */
[----:B-1----:R-:W-:Y:S01]  /*25b0*/  IMAD.WIDE R88, R47, 0x2, R74 ;  /* 0x000000022f587825 */ /* 0x002fe200078e024a */
[----:B------:R-:W-:Y:S01]  /*25c0*/  LOP3.LUT R78, R79, R78, RZ, 0x3c, !PT ;  /* 0x0000004e4f4e7212 */ /* 0x000fe200078e3cff */
[----:B------:R0:W-:Y:S01]  /*25d0*/  STS.U16 [R28+UR4+0x900], R86 ;  /* 0x000900561c007988 */ /* 0x0001e20008000404 */
[----:B------:R-:W-:Y:S01]  /*25e0*/  PRMT R30, RZ, 0x7610, R30 ;  /* 0x00007610ff1e7816 */ /* 0x000fe2000000001e */
[----:B------:R-:W-:Y:S01]  /*25f0*/  IMAD.WIDE R90, R47, 0x2, R56 ;  /* 0x000000022f5a7825 */ /* 0x000fe200078e0238 */
[----:B------:R-:W-:Y:S01]  /*2600*/  LOP3.LUT R81, R81, R80, RZ, 0x3c, !PT ;  /* 0x0000005051517212 */ /* 0x000fe200078e3cff */
[----:B------:R1:W5:Y:S01]  /*2610*/  @!P0 LDG.E.U16 R87, desc[UR6][R88.64] ;  /* 0x0000000658578981 */ /* 0x000362000c1e1500 */
[----:B------:R-:W-:Y:S02]  /*2620*/  LOP3.LUT R79, R79, R78, RZ, 0x3c, !PT ;  /* 0x0000004e4f4f7212 */ /* 0x000fe400078e3cff */
[----:B0-----:R-:W-:Y:S01]  /*2630*/  PRMT R86, RZ, 0x7610, R86 ;  /* 0x00007610ff567816 */ /* 0x001fe20000000056 */
[----:B------:R0:W5:Y:S01]  /*2640*/  @!P0 LDG.E.U16 R30, desc[UR6][R90.64] ;  /* 0x000000065a1e8981 */ /* 0x000162000c1e1500 */
[----:B-1----:R-:W-:Y:S01]  /*2650*/  IMAD.WIDE R88, R47, 0x2, R76 ;  /* 0x000000022f587825 */ /* 0x002fe200078e024c */
[----:B------:R-:W-:-:S04]  /*2660*/  LOP3.LUT R80, R81, R80, RZ, 0x3c, !PT ;  /* 0x0000005051507212 */ /* 0x000fc800078e3cff */
[----:B------:R1:W5:Y:S01]  /*2670*/  @!P0 LDG.E.U16 R86, desc[UR6][R88.64] ;  /* 0x0000000658568981 */ /* 0x000362000c1e1500 */
[----:B0-----:R-:W-:Y:S02]  /*2680*/  PRMT R90, RZ, 0x7610, R90 ;  /* 0x00007610ff5a7816 */ /* 0x001fe4000000005a */
[----:B------:R-:W-:Y:S01]  /*2690*/  LOP3.LUT R81, R81, R80, RZ, 0x3c, !PT ;  /* 0x0000005051517212 */ /* 0x000fe200078e3cff */
[----:B-1----:R-:W-:Y:S01]  /*26a0*/  IMAD.WIDE R88, R47, 0x2, R78 ;  /* 0x000000022f587825 */ /* 0x002fe200078e024e */
[----:B------:R-:W-:-:S04]  /*26b0*/  PRMT R91, RZ, 0x7610, R91 ;  /* 0x00007610ff5b7816 */ /* 0x000fc8000000005b */
[----:B------:R0:W5:Y:S02]  /*26c0*/  @!P0 LDG.E.U16 R90, desc[UR6][R88.64] ;  /* 0x00000006585a8981 */ /* 0x000164000c1e1500 */
[----:B0-----:R-:W-:-:S05]  /*26d0*/  IMAD.WIDE R88, R47, 0x2, R80 ;  /* 0x000000022f587825 */ /* 0x001fca00078e0250 */
[----:B------:R0:W5:Y:S01]  /*26e0*/  @!P0 LDG.E.U16 R91, desc[UR6][R88.64] ;  /* 0x00000006585b8981 */ /* 0x000162000c1e1500 */
[----:B------:R-:W1:Y:S01]  /*26f0*/  S2R R92, SR_TID.X ;  /* 0x00000000005c7919 */ /* 0x000e620000002100 */
[----:B------:R-:W-:Y:S02]  /*2700*/  IMAD.SHL.U32 R23, R23, 0x2, RZ ;  /* 0x0000000217177824 */ /* 0x000fe400078e00ff */
[----:B------:R0:W-:Y:S03]  /*2710*/  STS.U16 [R28+UR4+0xb00], R82 ;  /* 0x000b00521c007988 */ /* 0x0001e60008000404 */
[----:B------:R-:W-:Y:S01]  /*2720*/  LOP3.LUT R93, R23, 0x10, RZ, 0x3c, !PT ;  /* 0x00000010175d7812 */ /* 0x000fe200078e3cff */
[----:B------:R0:W-:Y:S04]  /*2730*/  STS.U16 [R28+UR4+0xc00], R20 ;  /* 0x000c00141c007988 */ /* 0x0001e80008000404 */
[----:B------:R0:W-:Y:S04]  /*2740*/  STS.U16 [R28+UR4+0xd00], R22 ;  /* 0x000d00161c007988 */ /* 0x0001e80008000404 */
[----:B------:R-:W-:Y:S04]  /*2750*/  STS.U16 [R28+UR4+0xa00], R84 ;  /* 0x000a00541c007988 */ /* 0x000fe80008000404 */
[----:B------:R-:W-:Y:S01]  /*2760*/  STS.U16 [R28+UR4+0xf00], R21 ;  /* 0x000f00151c007988 */ /* 0x000fe20008000404 */
[----:B-1----:R-:W-:-:S05]  /*2770*/  LOP3.LUT R92, R92, 0x7f, RZ, 0xc0, !PT ;  /* 0x0000007f5c5c7812 */ /* 0x002fca00078ec0ff */
[----:B------:R-:W-:Y:S01]  /*2780*/  IMAD.SHL.U32 R92, R92, 0x2, RZ ;  /* 0x000000025c5c7824 */ /* 0x000fe200078e00ff */
[----:B------:R1:W-:Y:S04]  /*2790*/  STS.U16 [R28+UR4+0xe00], R24 ;  /* 0x000e00181c007988 */ /* 0x0003e80008000404 */
[C---:B0-----:R-:W-:Y:S02]  /*27a0*/  LOP3.LUT R82, R92.reuse, 0x10, RZ, 0x3c, !PT ;  /* 0x000000105c527812 */ /* 0x041fe400078e3cff */
[C---:B------:R-:W-:Y:S02]  /*27b0*/  LOP3.LUT R20, R92.reuse, 0x20, RZ, 0x3c, !PT ;  /* 0x000000205c147812 */ /* 0x040fe400078e3cff */
[C---:B------:R-:W-:Y:S02]  /*27c0*/  LOP3.LUT R22, R92.reuse, 0x30, RZ, 0x3c, !PT ;  /* 0x000000305c167812 */ /* 0x040fe400078e3cff */
[----:B-1----:R-:W-:-:S02]  /*27d0*/  LOP3.LUT R24, R92, 0x40, RZ, 0x3c, !PT ;  /* 0x000000405c187812 */ /* 0x002fc400078e3cff */
[C---:B------:R-:W-:Y:S02]  /*27e0*/  LOP3.LUT R84, R92.reuse, 0x50, RZ, 0x3c, !PT ;  /* 0x000000505c547812 */ /* 0x040fe400078e3cff */
[C---:B------:R-:W-:Y:S02]  /*27f0*/  LOP3.LUT R89, R92.reuse, 0x60, RZ, 0x3c, !PT ;  /* 0x000000605c597812 */ /* 0x040fe400078e3cff */
[----:B------:R-:W-:Y:S01]  /*2800*/  LOP3.LUT R92, R92, 0x70, RZ, 0x3c, !PT ;  /* 0x000000705c5c7812 */ /* 0x000fe200078e3cff */
[----:B------:R-:W-:Y:S04]  /*2810*/  STS.U16 [R23+UR4+0x1000], R25 ;  /* 0x0010001917007988 */ /* 0x000fe80008000404 */
[----:B--2---:R-:W-:Y:S04]  /*2820*/  STS.U16 [R23+UR4+0x1800], R38 ;  /* 0x0018002617007988 */ /* 0x004fe80008000404 */
[----:B------:R-:W-:Y:S04]  /*2830*/  STS.U16 [R93+UR4+0x1100], R26 ;  /* 0x0011001a5d007988 */ /* 0x000fe80008000404 */
[----:B---3--:R-:W-:Y:S04]  /*2840*/  STS.U16 [R82+UR4+0x1900], R39 ;  /* 0x0019002752007988 */ /* 0x008fe80008000404 */
[----:B------:R-:W-:Y:S04]  /*2850*/  STS.U16 [R20+UR4+0x1200], R27 ;  /* 0x0012001b14007988 */ /* 0x000fe80008000404 */
[----:B----4-:R-:W-:Y:S04]  /*2860*/  STS.U16 [R20+UR4+0x1a00], R83 ;  /* 0x001a005314007988 */ /* 0x010fe80008000404 */
[----:B------:R-:W-:Y:S04]  /*2870*/  STS.U16 [R22+UR4+0x1300], R29 ;  /* 0x0013001d16007988 */ /* 0x000fe80008000404 */
[----:B-----5:R-:W-:Y:S04]  /*2880*/  STS.U16 [R22+UR4+0x1b00], R85 ;  /* 0x001b005516007988 */ /* 0x020fe80008000404 */
[----:B------:R-:W-:Y:S04]  /*2890*/  STS.U16 [R24+UR4+0x1c00], R87 ;  /* 0x001c005718007988 */ /* 0x000fe80008000404 */
[----:B------:R-:W-:Y:S04]  /*28a0*/  STS.U16 [R24+UR4+0x1400], R30 ;  /* 0x0014001e18007988 */ /* 0x000fe80008000404 */
[----:B------:R-:W-:Y:S04]  /*28b0*/  STS.U16 [R84+UR4+0x1500], R31 ;  /* 0x0015001f54007988 */ /* 0x000fe80008000404 */
[----:B------:R-:W-:Y:S04]  /*28c0*/  STS.U16 [R84+UR4+0x1d00], R86 ;  /* 0x001d005654007988 */ /* 0x000fe80008000404 */
[----:B------:R-:W-:Y:S04]  /*28d0*/  STS.U16 [R89+UR4+0x1600], R36 ;  /* 0x0016002459007988 */ /* 0x000fe80008000404 */
[----:B------:R-:W-:Y:S04]  /*28e0*/  STS.U16 [R89+UR4+0x1e00], R90 ;  /* 0x001e005a59007988 */ /* 0x000fe80008000404 */
[----:B------:R-:W-:Y:S04]  /*28f0*/  STS.U16 [R92+UR4+0x1700], R37 ;  /* 0x001700255c007988 */ /* 0x000fe80008000404 */
[----:B------:R-:W-:Y:S01]  /*2900*/  STS.U16 [R92+UR4+0x1f00], R91 ;  /* 0x001f005b5c007988 */ /* 0x000fe20008000404 */
[----:B------:R-:W-:Y:S06]  /*2910*/  BAR.SYNC.DEFER_BLOCKING 0x0 ;  /* 0x0000000000007b1d */ /* 0x000fec0000010000 */
[----:B------:R-:W-:Y:S04]  /*2920*/  LDSM.16.MT88.4 R36, [R42] ;  /* 0x000000002a24783b */ /* 0x000fe80000004200 */
[----:B------:R-:W0:Y:S04]  /*2930*/  LDSM.16.M88.4 R20, [R41+UR4+0x1000] ;  /* 0x001000042914783b */ /* 0x000e280008000200 */
[----:B------:R-:W1:Y:S04]  /*2940*/  LDSM.16.MT88.4 R28, [R42+0x200] ;  /* 0x000200002a1c783b */ /* 0x000e680000004200 */
[----:B------:R-:W-:Y:S01]  /*2950*/  LDSM.16.MT88.4 R24, [R42+0x400] ;  /* 0x000400002a18783b */ /* 0x000fe20000004200 */
[----:B0-----:R-:W-:Y:S03]  /*2960*/  HMMA.16816.F32 R36, R36, R20, R32 ;  /* 0x000000142424723c */ /* 0x001fe60000001820 */
[----:B------:R-:W0:-:S15]  /*2970*/  LDSM.16.M88.4 R32, [R40+UR4+0x1000] ;  /* 0x001000042820783b */ /* 0x000e1e0008000200 */
[----:B------:R-:W-:Y:S02]  /*2980*/  NOP ;  /* 0x0000000000007918 */ /* 0x000fe40000000000 */
[----:B-1----:R-:W-:Y:S01]  /*2990*/  HMMA.16816.F32 R36, R28, R22, R36 ;  /* 0x000000161c24723c */ /* 0x002fe20000001824 */
[----:B------:R-:W1:Y:S04]  /*29a0*/  LDSM.16.MT88.4 R28, [R42+0x600] ;  /* 0x000600002a1c783b */ /* 0x000e680000004200 */
[----:B------:R-:W-:-:S15]  /*29b0*/  LDSM.16.MT88.4 R20, [R42+0x800] ;  /* 0x000800002a14783b */ /* 0x000fde0000004200 */
[----:B0-----:R-:W-:Y:S01]  /*29c0*/  HMMA.16816.F32 R36, R24, R32, R36 ;  /* 0x000000201824723c */ /* 0x001fe20000001824 */
[----:B------:R-:W0:-:S15]  /*29d0*/  LDSM.16.M88.4 R24, [R41+UR4+0x1080] ;  /* 0x001080042918783b */ /* 0x000e1e0008000200 */
[----:B------:R-:W-:-:S04]  /*29e0*/  NOP ;  /* 0x0000000000007918 */ /* 0x000fc80000000000 */
[----:B-1----:R-:W-:Y:S01]  /*29f0*/  HMMA.16816.F32 R36, R28, R34, R36 ;  /* 0x000000221c24723c */ /* 0x002fe20000001824 */
[----:B------:R-:W1:Y:S04]  /*2a00*/  LDSM.16.MT88.4 R32, [R42+0xa00] ;  /* 0x000a00002a20783b */ /* 0x000e680000004200 */
[----:B------:R-:W-:-:S15]  /*2a10*/  LDSM.16.MT88.4 R28, [R42+0xc00] ;  /* 0x000c00002a1c783b */ /* 0x000fde0000004200 */
[----:B0-----:R-:W-:Y:S01]  /*2a20*/  HMMA.16816.F32 R20, R20, R24, R36 ;  /* 0x000000181414723c */ /* 0x001fe20000001824 */
[----:B------:R-:W0:-:S15]  /*2a30*/  LDSM.16.M88.4 R36, [R40+UR4+0x1080] ;  /* 0x001080042824783b */ /* 0x000e1e0008000200 */
[----:B------:R-:W-:-:S04]  /*2a40*/  NOP ;  /* 0x0000000000007918 */ /* 0x000fc80000000000 */
[----:B-1----:R-:W-:Y:S01]  /*2a50*/  HMMA.16816.F32 R20, R32, R26, R20 ;  /* 0x0000001a2014723c */ /* 0x002fe20000001814 */
[----:B------:R-:W1:Y:S01]  /*2a60*/  LDSM.16.MT88.4 R32, [R42+0xe00] ;  /* 0x000e00002a20783b */ /* 0x000e620000004200 */
[----:B------:R-:W-:-:S04]  /*2a70*/  IMAD.WIDE R24, R11, 0x2, R80 ;  /* 0x000000020b187825 */ /* 0x000fc800078e0250 */
[----:B------:R-:W-:Y:S02]  /*2a80*/  IMAD.MOV.U32 R81, RZ, RZ, R24 ;  /* 0x000000ffff517224 */ /* 0x000fe400078e0018 */
[----:B------:R-:W-:Y:S02]  /*2a90*/  IMAD.MOV.U32 R80, RZ, RZ, R25 ;  /* 0x000000ffff507224 */ /* 0x000fe400078e0019 */
[----:B------:R-:W-:Y:S02]  /*2aa0*/  VIADD R46, R46, 0xffffffff ;  /* 0xffffffff2e2e7836 */ /* 0x000fe40000000000 */
[----:B------:R-:W-:-:S08]  /*2ab0*/  IMAD.WIDE R26, R11, 0x2, R78 ;  /* 0x000000020b1a7825 */ /* 0x000fd000078e024e */
[----:B0-----:R-:W-:Y:S01]  /*2ac0*/  HMMA.16816.F32 R20, R28, R36, R20 ;  /* 0x000000241c14723c */ /* 0x001fe20000001814 */
[----:B------:R-:W-:Y:S01]  /*2ad0*/  IMAD.WIDE R24, R11, 0x2, R76 ;  /* 0x000000020b187825 */ /* 0x000fe200078e024c */
[----:B------:R-:W-:-:S03]  /*2ae0*/  ISETP.NE.U32.AND P0, PT, R46, RZ, PT ;  /* 0x000000ff2e00720c */ /* 0x000fc60003f05070 */
[----:B------:R-:W-:Y:S02]  /*2af0*/  IMAD.MOV.U32 R79, RZ, RZ, R26 ;  /* 0x000000ffff4f7224 */ /* 0x000fe400078e001a */
[----:B------:R-:W-:Y:S02]  /*2b00*/  IMAD.MOV.U32 R78, RZ, RZ, R27 ;  /* 0x000000ffff4e7224 */ /* 0x000fe400078e001b */
[----:B------:R-:W-:Y:S02]  /*2b10*/  IMAD.MOV.U32 R77, RZ, RZ, R24 ;  /* 0x000000ffff4d7224 */ /* 0x000fe400078e0018 */
[----:B------:R-:W-:Y:S02]  /*2b20*/  IMAD.MOV.U32 R76, RZ, RZ, R25 ;  /* 0x000000ffff4c7224 */ /* 0x000fe400078e0019 */
[----:B------:R-:W-:-:S04]  /*2b30*/  IMAD.WIDE R26, R11, 0x2, R72 ;  /* 0x000000020b1a7825 */ /* 0x000fc800078e0248 */
[----:B------:R-:W-:-:S04]  /*2b40*/  IMAD.WIDE R24, R11, 0x2, R70 ;  /* 0x000000020b187825 */ /* 0x000fc800078e0246 */
[----:B------:R-:W-:Y:S02]  /*2b50*/  IMAD.MOV.U32 R73, RZ, RZ, R26 ;  /* 0x000000ffff497224 */ /* 0x000fe400078e001a */
[----:B------:R-:W-:Y:S02]  /*2b60*/  IMAD.MOV.U32 R72, RZ, RZ, R27 ;  /* 0x000000ffff487224 */ /* 0x000fe400078e001b */
[----:B------:R-:W-:Y:S02]  /*2b70*/  IMAD.MOV.U32 R71, RZ, RZ, R24 ;  /* 0x000000ffff477224 */ /* 0x000fe400078e0018 */
[----:B------:R-:W-:Y:S02]  /*2b80*/  IMAD.MOV.U32 R70, RZ, RZ, R25 ;  /* 0x000000ffff467224 */ /* 0x000fe400078e0019 */
[----:B------:R-:W-:-:S04]  /*2b90*/  IMAD.WIDE R26, R11, 0x2, R68 ;  /* 0x000000020b1a7825 */ /* 0x000fc800078e0244 */
[----:B------:R-:W-:Y:S01]  /*2ba0*/  IMAD.WIDE R24, R11, 0x2, R66 ;  /* 0x000000020b187825 */ /* 0x000fe200078e0242 */
[----:B-1----:R-:W-:Y:S01]  /*2bb0*/  HMMA.16816.F32 R32, R32, R38, R20 ;  /* 0x000000262020723c */ /* 0x002fe20000001814 */
[----:B------:R-:W-:Y:S02]  /*2bc0*/  UIADD3 UR5, UPT, UPT, UR5, -0x80, URZ ;  /* 0xffffff8005057890 */ /* 0x000fe4000fffe0ff */
[----:B------:R-:W-:Y:S02]  /*2bd0*/  IMAD.MOV.U32 R69, RZ, RZ, R26 ;  /* 0x000000ffff457224 */ /* 0x000fe400078e001a */
[----:B------:R-:W-:Y:S02]  /*2be0*/  IMAD.MOV.U32 R68, RZ, RZ, R27 ;  /* 0x000000ffff447224 */ /* 0x000fe400078e001b */
[----:B------:R-:W-:Y:S02]  /*2bf0*/  IMAD.MOV.U32 R67, RZ, RZ, R24 ;  /* 0x000000ffff437224 */ /* 0x000fe400078e0018 */
[----:B------:R-:W-:-:S02]  /*2c00*/  IMAD.MOV.U32 R66, RZ, RZ, R25 ;  /* 0x000000ffff427224 */ /* 0x000fc400078e0019 */
[----:B------:R-:W-:-:S04]  /*2c10*/  IMAD.WIDE R82, R11, 0x2, R74 ;  /* 0x000000020b527825 */ /* 0x000fc800078e024a */
[----:B------:R-:W-:-:S04]  /*2c20*/  IMAD.WIDE R30, R11, 0x2, R62 ;  /* 0x000000020b1e7825 */ /* 0x000fc800078e023e */
[----:B------:R-:W-:-:S04]  /*2c30*/  IMAD.WIDE R28, R11, 0x2, R60 ;  /* 0x000000020b1c7825 */ /* 0x000fc800078e023c */
[----:B------:R-:W-:-:S04]  /*2c40*/  IMAD.WIDE R26, R11, 0x2, R58 ;  /* 0x000000020b1a7825 */ /* 0x000fc800078e023a */
[----:B------:R-:W-:-:S04]  /*2c50*/  IMAD.WIDE R24, R11, 0x2, R56 ;  /* 0x000000020b187825 */ /* 0x000fc800078e0238 */
[----:B------:R-:W-:-:S04]  /*2c60*/  IMAD.WIDE R20, R11, 0x2, R48 ;  /* 0x000000020b147825 */ /* 0x000fc800078e0230 */
[----:B------:R-:W-:Y:S02]  /*2c70*/  IMAD.MOV.U32 R75, RZ, RZ, R82 ;  /* 0x000000ffff4b7224 */ /* 0x000fe400078e0052 */
[----:B------:R-:W-:Y:S02]  /*2c80*/  IMAD.MOV.U32 R74, RZ, RZ, R83 ;  /* 0x000000ffff4a7224 */ /* 0x000fe400078e0053 */
[----:B------:R-:W-:Y:S02]  /*2c90*/  IMAD.MOV.U32 R63, RZ, RZ, R30 ;  /* 0x000000ffff3f7224 */ /* 0x000fe400078e001e */
[----:B------:R-:W-:Y:S02]  /*2ca0*/  IMAD.MOV.U32 R62, RZ, RZ, R31 ;  /* 0x000000ffff3e7224 */ /* 0x000fe400078e001f */
[----:B------:R-:W-:Y:S02]  /*2cb0*/  IMAD.MOV.U32 R61, RZ, RZ, R28 ;  /* 0x000000ffff3d7224 */ /* 0x000fe400078e001c */
[----:B------:R-:W-:-:S02]  /*2cc0*/  IMAD.MOV.U32 R60, RZ, RZ, R29 ;  /* 0x000000ffff3c7224 */ /* 0x000fc400078e001d */
[----:B------:R-:W-:-:S04]  /*2cd0*/  IMAD.WIDE R54, R11, 0x2, R54 ;  /* 0x000000020b367825 */ /* 0x000fc800078e0236 */
[----:B------:R-:W-:Y:S02]  /*2ce0*/  IMAD.MOV.U32 R59, RZ, RZ, R26 ;  /* 0x000000ffff3b7224 */ /* 0x000fe400078e001a */
[----:B------:R-:W-:Y:S02]  /*2cf0*/  IMAD.MOV.U32 R58, RZ, RZ, R27 ;  /* 0x000000ffff3a7224 */ /* 0x000fe400078e001b */
[----:B------:R-:W-:Y:S02]  /*2d00*/  IMAD.MOV.U32 R57, RZ, RZ, R24 ;  /* 0x000000ffff397224 */ /* 0x000fe400078e0018 */
[----:B------:R-:W-:Y:S02]  /*2d10*/  IMAD.MOV.U32 R56, RZ, RZ, R25 ;  /* 0x000000ffff387224 */ /* 0x000fe400078e0019 */
[----:B------:R-:W-:-:S04]  /*2d20*/  IMAD.WIDE R52, R11, 0x2, R52 ;  /* 0x000000020b347825 */ /* 0x000fc800078e0234 */
[----:B------:R-:W-:-:S04]  /*2d30*/  IMAD.WIDE R50, R11, 0x2, R50 ;  /* 0x000000020b327825 */ /* 0x000fc800078e0232 */
[----:B------:R-:W-:-:S04]  /*2d40*/  IMAD.WIDE R64, R7, 0x2, R64 ;  /* 0x0000000207407825 */ /* 0x000fc800078e0240 */
[----:B------:R-:W-:Y:S02]  /*2d50*/  IMAD.MOV.U32 R49, RZ, RZ, R20 ;  /* 0x000000ffff317224 */ /* 0x000fe400078e0014 */
[----:B------:R-:W-:Y:S01]  /*2d60*/  IMAD.MOV.U32 R48, RZ, RZ, R21 ;  /* 0x000000ffff307224 */ /* 0x000fe200078e0015 */
[----:B------:R-:W-:Y:S06]  /*2d70*/  @P0 BRA `(.L_x_1) ;  /* 0xffffffec006c0947 */ /* 0x000fec000383ffff */
[----:B------:R-:W-:Y:S02]  /*2d80*/  F2FP.F16.F32.PACK_AB R34, R35, R34 ;  /* 0x000000222322723e */ /* 0x000fe400000000ff */
[----:B------:R-:W-:-:S07]  /*2d90*/  F2FP.F16.F32.PACK_AB R32, R33, R32 ;  /* 0x000000202120723e */ /* 0x000fce00000000ff */
.L_x_0:
[----:B------:R-:W0:Y:S01]  /*2da0*/  S2R R8, SR_TID.X ;  /* 0x0000000000087919 */ /* 0x000e220000002100 */
[----:B------:R-:W-:Y:S01]  /*2db0*/  LOP3.LUT R2, R2, 0x180, RZ, 0xc0, !PT ;  /* 0x0000018002027812 */ /* 0x000fe200078ec0ff */
[----:B------:R-:W1:Y:S01]  /*2dc0*/  LDCU UR5, c[0x0][0x3b4] ;  /* 0x00007680ff0577ac */ /* 0x000e620008000800 */
[----:B------:R-:W-:Y:S02]  /*2dd0*/  PRMT R10, R32, 0x7632, R10 ;  /* 0x00007632200a7816 */ /* 0x000fe4000000000a */
[----:B------:R-:W-:Y:S01]  /*2de0*/  PRMT R12, R34, 0x7632, R12 ;  /* 0x00007632220c7816 */ /* 0x000fe2000000000c */
[----:B------:R-:W2:Y:S01]  /*2df0*/  LDCU.128 UR8, c[0x0][0x390] ;  /* 0x00007200ff0877ac */ /* 0x000ea20008000c00 */
[----:B------:R-:W-:Y:S01]  /*2e00*/  BAR.SYNC.DEFER_BLOCKING 0x0 ;  /* 0x0000000000007b1d */ /* 0x000fe20000010000 */
[----:B--2---:R-:W-:Y:S02]  /*2e10*/  ISETP.GE.AND P0, PT, R0, UR10, PT ;  /* 0x0000000a00007c0c */ /* 0x004fe4000bf06270 */
[--C-:B0-----:R-:W-:Y:S01]  /*2e20*/  LOP3.LUT R3, R3, 0x1c, R8.reuse, 0xf8, !PT ;  /* 0x0000001c03037812 */ /* 0x101fe200078ef808 */
[----:B------:R-:W-:Y:S01]  /*2e30*/  IMAD.SHL.U32 R5, R8, 0x4, RZ ;  /* 0x0000000408057824 */ /* 0x000fe200078e00ff */
[----:B------:R-:W-:-:S02]  /*2e40*/  SHF.R.U32.HI R6, RZ, 0x4, R8 ;  /* 0x00000004ff067819 */ /* 0x000fc40000011608 */
[----:B------:R-:W-:Y:S02]  /*2e50*/  SHF.R.U32.HI R11, RZ, 0x4, R8 ;  /* 0x00000004ff0b7819 */ /* 0x000fe40000011608 */
[----:B------:R-:W-:Y:S02]  /*2e60*/  LOP3.LUT R3, R3, 0x2, R6, 0xf8, !PT ;  /* 0x0000000203037812 */ /* 0x000fe400078ef806 */
[----:B------:R-:W-:Y:S02]  /*2e70*/  LOP3.LUT R7, R2, 0x7c, R5, 0xf8, !PT ;  /* 0x0000007c02077812 */ /* 0x000fe400078ef805 */
[C---:B------:R-:W-:Y:S01]  /*2e80*/  LOP3.LUT R2, R3.reuse, 0x40, RZ, 0x3c, !PT ;  /* 0x0000004003027812 */ /* 0x040fe200078e3cff */
[----:B------:R1:W-:Y:S01]  /*2e90*/  STS.U16 [R3+UR4], R32 ;  /* 0x0000002003007988 */ /* 0x0003e20008000404 */
[C---:B------:R-:W-:Y:S02]  /*2ea0*/  LOP3.LUT R5, R3.reuse, 0x20, RZ, 0x3c, !PT ;  /* 0x0000002003057812 */ /* 0x040fe400078e3cff */
[----:B------:R-:W-:Y:S01]  /*2eb0*/  LOP3.LUT R6, R3, 0x60, RZ, 0x3c, !PT ;  /* 0x0000006003067812 */ /* 0x000fe200078e3cff */
[----:B------:R0:W-:Y:S01]  /*2ec0*/  STS.U16 [R2+UR4+0x100], R10 ;  /* 0x0001000a02007988 */ /* 0x0001e20008000404 */
[----:B------:R-:W-:-:S02]  /*2ed0*/  LOP3.LUT R7, R7, 0x60, R8, 0x78, !PT ;  /* 0x0000006007077812 */ /* 0x000fc400078e7808 */
[----:B------:R-:W-:Y:S01]  /*2ee0*/  SGXT.U32 R11, R11, 0x3 ;  /* 0x000000030b0b781a */ /* 0x000fe20000000000 */
[----:B------:R-:W-:Y:S01]  /*2ef0*/  STS.U16 [R5+UR4+0x80], R34 ;  /* 0x0000802205007988 */ /* 0x000fe20008000404 */
[----:B-1----:R-:W-:-:S03]  /*2f00*/  IMAD R3, R0, UR5, RZ ;  /* 0x0000000500037c24 */ /* 0x002fc6000f8e02ff */
[----:B------:R1:W-:Y:S01]  /*2f10*/  STS.U16 [R6+UR4+0x180], R12 ;  /* 0x0001800c06007988 */ /* 0x0003e20008000404 */
[C---:B0-----:R-:W-:Y:S01]  /*2f20*/  LOP3.LUT R2, R4.reuse, R11, RZ, 0xfc, !PT ;  /* 0x0000000b04027212 */ /* 0x041fe200078efcff */
[----:B------:R-:W-:Y:S01]  /*2f30*/  BAR.SYNC.DEFER_BLOCKING 0x0 ;  /* 0x0000000000007b1d */ /* 0x000fe20000010000 */
[----:B------:R-:W-:Y:S02]  /*2f40*/  LOP3.LUT R4, R4, 0x8, R11, 0xfe, !PT ;  /* 0x0000000804047812 */ /* 0x000fe400078efe0b */
[----:B------:R-:W-:Y:S02]  /*2f50*/  ISETP.LT.AND P1, PT, R2, UR11, !P0 ;  /* 0x0000000b02007c0c */ /* 0x000fe4000c721270 */
[----:B------:R-:W-:Y:S02]  /*2f60*/  ISETP.LT.AND P0, PT, R4, UR11, !P0 ;  /* 0x0000000b04007c0c */ /* 0x000fe4000c701270 */
[C---:B-1----:R-:W-:Y:S01]  /*2f70*/  LEA R6, P2, R3.reuse, UR8, 0x1 ;  /* 0x0000000803067c11 */ /* 0x042fe2000f8408ff */
[----:B------:R0:W1:Y:S01]  /*2f80*/  LDS R9, [R7+UR4] ;  /* 0x0000000407097984 */ /* 0x0000620008000800 */
[----:B------:R-:W2:Y:S02]  /*2f90*/  LDCU UR4, c[0x0][0x3b8] ;  /* 0x00007700ff0477ac */ /* 0x000ea40008000800 */
[----:B0-----:R-:W-:Y:S01]  /*2fa0*/  LEA.HI.X.SX32 R7, R3, UR9, 0x1, P2 ;  /* 0x0000000903077c11 */ /* 0x001fe200090f0eff */
[----:B--2---:R-:W-:-:S02]  /*2fb0*/  IMAD R0, R2, UR4, RZ ;  /* 0x0000000402007c24 */ /* 0x004fc4000f8e02ff */
[----:B------:R-:W-:-:S03]  /*2fc0*/  IMAD R5, R4, UR4, RZ ;  /* 0x0000000404057c24 */ /* 0x000fc6000f8e02ff */
[CC--:B------:R-:W-:Y:S02]  /*2fd0*/  LEA R2, P2, R0.reuse, R6.reuse, 0x1 ;  /* 0x0000000600027211 */ /* 0x0c0fe400078408ff */
[C---:B------:R-:W-:Y:S02]  /*2fe0*/  LEA R4, P3, R5.reuse, R6, 0x1 ;  /* 0x0000000605047211 */ /* 0x040fe400078608ff */
[-C--:B------:R-:W-:Y:S02]  /*2ff0*/  LEA.HI.X.SX32 R3, R0, R7.reuse, 0x1, P2 ;  /* 0x0000000700037211 */ /* 0x080fe400010f0eff */
[----:B------:R-:W-:-:S03]  /*3000*/  LEA.HI.X.SX32 R5, R5, R7, 0x1, P3 ;  /* 0x0000000705057211 */ /* 0x000fc600018f0eff */
[----:B-1----:R0:W-:Y:S01]  /*3010*/  @P1 STG.E.U16 desc[UR6][R2.64], R9 ;  /* 0x0000000902001986 */ /* 0x0021e2000c101506 */
[----:B------:R-:W-:Y:S05]  /*3020*/  @!P0 EXIT ;  /* 0x000000000000894d */ /* 0x000fea0003800000 */
[----:B0-----:R-:W-:-:S05]  /*3030*/  PRMT R2, R9, 0x7632, R2 ;  /* 0x0000763209027816 */ /* 0x001fca0000000002 */
[----:B------:R-:W-:Y:S01]  /*3040*/  STG.E.U16 desc[UR6][R4.64], R2 ;  /* 0x0000000204007986 */ /* 0x000fe2000c101506 */
[----:B------:R-:W-:Y:S05]  /*3050*/  EXIT ;  /* 0x000000000000794d */ /* 0x000fea0003800000 */
.L_x_2:
[----:B------:R-:W-:-:S00]  /*3060*/  BRA `(.L_x_2) ;  /* 0xfffffffc00fc7947 */ /* 0x000fc0000383ffff */
[----:B------:R-:W-:-:S00]  /*3070*/  NOP ;  /* 0x0000000000007918 */ /* 0x000fc00000000000 */
        /* <DEDUP_REMOVED lines=8> */
.L_x_3:


//--------------------- .nv.shared.matmul_kernel  --------------------------
	.section	.nv.shared.matmul_kernel,"aw",@nobits
	.sectionflags	@""
	.align	16
	.zero		1024


//--------------------- .nv.shared.reserved.0     --------------------------
	.section	.nv.shared.reserved.0,"aw",@nobits
	.weak		__nv_reservedSMEM_offset_0_alias
	.size		__nv_reservedSMEM_offset_0_alias, 0, 64
	.other		__nv_reservedSMEM_offset_0_alias,@"STO_CUDA_RESERVED_SHARED STV_DEFAULT"
__nv_reservedSMEM_offset_0_alias:
	.zero		0
	.zero		64


//--------------------- .nv.constant0.matmul_kernel --------------------------
	.section	.nv.constant0.matmul_kernel,"a",@progbits
	.sectionflags	@""
	.align	4
.nv.constant0.matmul_kernel:
	.zero		976


//--------------------- SYMBOLS --------------------------

	.type		.nv.reservedSmem.offset0,@object
	.size		.nv.reservedSmem.offset0,0x4
	.type		.nv.reservedSmem.cap,@object
	.size		.nv.reservedSmem.cap,0x4
